//
// Generated by NVIDIA NVVM Compiler
//
// Compiler Build ID: CL-36424714
// Cuda compilation tools, release 13.0, V13.0.88
// Based on NVVM 20.0.0
//

.version 9.0
.target sm_100
.address_size 64

	// .globl	_ZN14implicit_fused21moments_n_nu_T_kernelIdEEvPKT_S3_iiS1_PS1_S4_S4_
.extern .shared .align 16 .b8 _ZN14implicit_fused8smem_rawE[];

.visible .entry _ZN14implicit_fused21moments_n_nu_T_kernelIdEEvPKT_S3_iiS1_PS1_S4_S4_(
	.param .u64 .ptr .align 1 _ZN14implicit_fused21moments_n_nu_T_kernelIdEEvPKT_S3_iiS1_PS1_S4_S4__param_0,
	.param .u64 .ptr .align 1 _ZN14implicit_fused21moments_n_nu_T_kernelIdEEvPKT_S3_iiS1_PS1_S4_S4__param_1,
	.param .u32 _ZN14implicit_fused21moments_n_nu_T_kernelIdEEvPKT_S3_iiS1_PS1_S4_S4__param_2,
	.param .u32 _ZN14implicit_fused21moments_n_nu_T_kernelIdEEvPKT_S3_iiS1_PS1_S4_S4__param_3,
	.param .f64 _ZN14implicit_fused21moments_n_nu_T_kernelIdEEvPKT_S3_iiS1_PS1_S4_S4__param_4,
	.param .u64 .ptr .align 1 _ZN14implicit_fused21moments_n_nu_T_kernelIdEEvPKT_S3_iiS1_PS1_S4_S4__param_5,
	.param .u64 .ptr .align 1 _ZN14implicit_fused21moments_n_nu_T_kernelIdEEvPKT_S3_iiS1_PS1_S4_S4__param_6,
	.param .u64 .ptr .align 1 _ZN14implicit_fused21moments_n_nu_T_kernelIdEEvPKT_S3_iiS1_PS1_S4_S4__param_7
)
{
	.reg .pred 	%p<9>;
	.reg .b32 	%r<27>;
	.reg .b64 	%rd<19>;
	.reg .b64 	%fd<43>;

	ld.param.u64 	%rd3, [_ZN14implicit_fused21moments_n_nu_T_kernelIdEEvPKT_S3_iiS1_PS1_S4_S4__param_0];
	ld.param.u64 	%rd4, [_ZN14implicit_fused21moments_n_nu_T_kernelIdEEvPKT_S3_iiS1_PS1_S4_S4__param_1];
	ld.param.u32 	%r14, [_ZN14implicit_fused21moments_n_nu_T_kernelIdEEvPKT_S3_iiS1_PS1_S4_S4__param_2];
	ld.param.u32 	%r13, [_ZN14implicit_fused21moments_n_nu_T_kernelIdEEvPKT_S3_iiS1_PS1_S4_S4__param_3];
	ld.param.f64 	%fd10, [_ZN14implicit_fused21moments_n_nu_T_kernelIdEEvPKT_S3_iiS1_PS1_S4_S4__param_4];
	ld.param.u64 	%rd5, [_ZN14implicit_fused21moments_n_nu_T_kernelIdEEvPKT_S3_iiS1_PS1_S4_S4__param_5];
	ld.param.u64 	%rd6, [_ZN14implicit_fused21moments_n_nu_T_kernelIdEEvPKT_S3_iiS1_PS1_S4_S4__param_6];
	ld.param.u64 	%rd7, [_ZN14implicit_fused21moments_n_nu_T_kernelIdEEvPKT_S3_iiS1_PS1_S4_S4__param_7];
	mov.u32 	%r1, %ctaid.x;
	setp.ge.s32 	%p1, %r1, %r14;
	@%p1 bra 	$L__BB0_10;
	mov.u32 	%r26, %ntid.x;
	shl.b32 	%r3, %r26, 3;
	mov.u32 	%r4, %tid.x;
	setp.ge.s32 	%p2, %r4, %r13;
	mov.f64 	%fd40, 0d0000000000000000;
	mov.f64 	%fd41, %fd40;
	mov.f64 	%fd42, %fd40;
	@%p2 bra 	$L__BB0_4;
	mul.lo.s32 	%r5, %r13, %r1;
	cvta.to.global.u64 	%rd1, %rd3;
	cvta.to.global.u64 	%rd2, %rd4;
	mov.f64 	%fd42, 0d0000000000000000;
	mov.u32 	%r25, %r4;
	mov.f64 	%fd41, %fd42;
	mov.f64 	%fd40, %fd42;
$L__BB0_3:
	add.s32 	%r15, %r25, %r5;
	mul.wide.s32 	%rd8, %r15, 8;
	add.s64 	%rd9, %rd1, %rd8;
	ld.global.nc.f64 	%fd13, [%rd9];
	mul.wide.s32 	%rd10, %r25, 8;
	add.s64 	%rd11, %rd2, %rd10;
	ld.global.nc.f64 	%fd14, [%rd11];
	add.f64 	%fd40, %fd40, %fd13;
	mul.f64 	%fd15, %fd13, %fd14;
	add.f64 	%fd41, %fd41, %fd15;
	fma.rn.f64 	%fd42, %fd14, %fd15, %fd42;
	add.s32 	%r25, %r25, %r26;
	setp.lt.s32 	%p3, %r25, %r13;
	@%p3 bra 	$L__BB0_3;
$L__BB0_4:
	shl.b32 	%r16, %r4, 3;
	mov.u32 	%r17, _ZN14implicit_fused8smem_rawE;
	add.s32 	%r8, %r17, %r16;
	st.shared.f64 	[%r8], %fd40;
	add.s32 	%r9, %r8, %r3;
	st.shared.f64 	[%r9], %fd41;
	add.s32 	%r10, %r9, %r3;
	st.shared.f64 	[%r10], %fd42;
	bar.sync 	0;
	setp.lt.u32 	%p4, %r26, 2;
	@%p4 bra 	$L__BB0_8;
$L__BB0_5:
	shr.u32 	%r12, %r26, 1;
	setp.ge.u32 	%p5, %r4, %r12;
	@%p5 bra 	$L__BB0_7;
	shl.b32 	%r18, %r12, 3;
	add.s32 	%r19, %r8, %r18;
	ld.shared.f64 	%fd16, [%r19];
	ld.shared.f64 	%fd17, [%r8];
	add.f64 	%fd18, %fd16, %fd17;
	st.shared.f64 	[%r8], %fd18;
	add.s32 	%r20, %r19, %r3;
	ld.shared.f64 	%fd19, [%r20];
	ld.shared.f64 	%fd20, [%r9];
	add.f64 	%fd21, %fd19, %fd20;
	st.shared.f64 	[%r9], %fd21;
	add.s32 	%r21, %r20, %r3;
	ld.shared.f64 	%fd22, [%r21];
	ld.shared.f64 	%fd23, [%r10];
	add.f64 	%fd24, %fd22, %fd23;
	st.shared.f64 	[%r10], %fd24;
$L__BB0_7:
	bar.sync 	0;
	setp.gt.u32 	%p6, %r26, 3;
	mov.u32 	%r26, %r12;
	@%p6 bra 	$L__BB0_5;
$L__BB0_8:
	setp.ne.s32 	%p7, %r4, 0;
	@%p7 bra 	$L__BB0_10;
	add.s32 	%r23, %r17, %r3;
	ld.shared.f64 	%fd25, [_ZN14implicit_fused8smem_rawE];
	mul.f64 	%fd26, %fd10, %fd25;
	ld.shared.f64 	%fd27, [%r23];
	mul.f64 	%fd28, %fd10, %fd27;
	add.s32 	%r24, %r23, %r3;
	ld.shared.f64 	%fd29, [%r24];
	mul.f64 	%fd30, %fd10, %fd29;
	max.f64 	%fd31, %fd26, 0d01A56E1FC2F8F359;
	div.rn.f64 	%fd32, %fd28, %fd31;
	div.rn.f64 	%fd33, %fd30, %fd31;
	mul.f64 	%fd34, %fd32, %fd32;
	sub.f64 	%fd35, %fd33, %fd34;
	setp.leu.f64 	%p8, %fd35, 0d0000000000000000;
	selp.f64 	%fd36, 0d01A56E1FC2F8F359, %fd35, %p8;
	cvta.to.global.u64 	%rd12, %rd5;
	mul.wide.u32 	%rd13, %r1, 8;
	add.s64 	%rd14, %rd12, %rd13;
	st.global.f64 	[%rd14], %fd31;
	cvta.to.global.u64 	%rd15, %rd6;
	add.s64 	%rd16, %rd15, %rd13;
	st.global.f64 	[%rd16], %fd28;
	cvta.to.global.u64 	%rd17, %rd7;
	add.s64 	%rd18, %rd17, %rd13;
	st.global.f64 	[%rd18], %fd36;
$L__BB0_10:
	ret;

}
	// .globl	_ZN14implicit_fused32build_system_from_moments_kernelIdEEvPKT_S3_S3_S3_S3_S3_S3_iiS1_S1_S1_S1_PS1_S4_S4_S4_
.visible .entry _ZN14implicit_fused32build_system_from_moments_kernelIdEEvPKT_S3_S3_S3_S3_S3_S3_iiS1_S1_S1_S1_PS1_S4_S4_S4_(
	.param .u64 .ptr .align 1 _ZN14implicit_fused32build_system_from_moments_kernelIdEEvPKT_S3_S3_S3_S3_S3_S3_iiS1_S1_S1_S1_PS1_S4_S4_S4__param_0,
	.param .u64 .ptr .align 1 _ZN14implicit_fused32build_system_from_moments_kernelIdEEvPKT_S3_S3_S3_S3_S3_S3_iiS1_S1_S1_S1_PS1_S4_S4_S4__param_1,
	.param .u64 .ptr .align 1 _ZN14implicit_fused32build_system_from_moments_kernelIdEEvPKT_S3_S3_S3_S3_S3_S3_iiS1_S1_S1_S1_PS1_S4_S4_S4__param_2,
	.param .u64 .ptr .align 1 _ZN14implicit_fused32build_system_from_moments_kernelIdEEvPKT_S3_S3_S3_S3_S3_S3_iiS1_S1_S1_S1_PS1_S4_S4_S4__param_3,
	.param .u64 .ptr .align 1 _ZN14implicit_fused32build_system_from_moments_kernelIdEEvPKT_S3_S3_S3_S3_S3_S3_iiS1_S1_S1_S1_PS1_S4_S4_S4__param_4,
	.param .u64 .ptr .align 1 _ZN14implicit_fused32build_system_from_moments_kernelIdEEvPKT_S3_S3_S3_S3_S3_S3_iiS1_S1_S1_S1_PS1_S4_S4_S4__param_5,
	.param .u64 .ptr .align 1 _ZN14implicit_fused32build_system_from_moments_kernelIdEEvPKT_S3_S3_S3_S3_S3_S3_iiS1_S1_S1_S1_PS1_S4_S4_S4__param_6,
	.param .u32 _ZN14implicit_fused32build_system_from_moments_kernelIdEEvPKT_S3_S3_S3_S3_S3_S3_iiS1_S1_S1_S1_PS1_S4_S4_S4__param_7,
	.param .u32 _ZN14implicit_fused32build_system_from_moments_kernelIdEEvPKT_S3_S3_S3_S3_S3_S3_iiS1_S1_S1_S1_PS1_S4_S4_S4__param_8,
	.param .f64 _ZN14implicit_fused32build_system_from_moments_kernelIdEEvPKT_S3_S3_S3_S3_S3_S3_iiS1_S1_S1_S1_PS1_S4_S4_S4__param_9,
	.param .f64 _ZN14implicit_fused32build_system_from_moments_kernelIdEEvPKT_S3_S3_S3_S3_S3_S3_iiS1_S1_S1_S1_PS1_S4_S4_S4__param_10,
	.param .f64 _ZN14implicit_fused32build_system_from_moments_kernelIdEEvPKT_S3_S3_S3_S3_S3_S3_iiS1_S1_S1_S1_PS1_S4_S4_S4__param_11,
	.param .f64 _ZN14implicit_fused32build_system_from_moments_kernelIdEEvPKT_S3_S3_S3_S3_S3_S3_iiS1_S1_S1_S1_PS1_S4_S4_S4__param_12,
	.param .u64 .ptr .align 1 _ZN14implicit_fused32build_system_from_moments_kernelIdEEvPKT_S3_S3_S3_S3_S3_S3_iiS1_S1_S1_S1_PS1_S4_S4_S4__param_13,
	.param .u64 .ptr .align 1 _ZN14implicit_fused32build_system_from_moments_kernelIdEEvPKT_S3_S3_S3_S3_S3_S3_iiS1_S1_S1_S1_PS1_S4_S4_S4__param_14,
	.param .u64 .ptr .align 1 _ZN14implicit_fused32build_system_from_moments_kernelIdEEvPKT_S3_S3_S3_S3_S3_S3_iiS1_S1_S1_S1_PS1_S4_S4_S4__param_15,
	.param .u64 .ptr .align 1 _ZN14implicit_fused32build_system_from_moments_kernelIdEEvPKT_S3_S3_S3_S3_S3_S3_iiS1_S1_S1_S1_PS1_S4_S4_S4__param_16
)
{
	.reg .pred 	%p<13>;
	.reg .b32 	%r<26>;
	.reg .b32 	%f<3>;
	.reg .b64 	%rd<48>;
	.reg .b64 	%fd<76>;

	ld.param.u64 	%rd15, [_ZN14implicit_fused32build_system_from_moments_kernelIdEEvPKT_S3_S3_S3_S3_S3_S3_iiS1_S1_S1_S1_PS1_S4_S4_S4__param_1];
	ld.param.u64 	%rd16, [_ZN14implicit_fused32build_system_from_moments_kernelIdEEvPKT_S3_S3_S3_S3_S3_S3_iiS1_S1_S1_S1_PS1_S4_S4_S4__param_2];
	ld.param.u64 	%rd18, [_ZN14implicit_fused32build_system_from_moments_kernelIdEEvPKT_S3_S3_S3_S3_S3_S3_iiS1_S1_S1_S1_PS1_S4_S4_S4__param_4];
	ld.param.u64 	%rd19, [_ZN14implicit_fused32build_system_from_moments_kernelIdEEvPKT_S3_S3_S3_S3_S3_S3_iiS1_S1_S1_S1_PS1_S4_S4_S4__param_5];
	ld.param.u64 	%rd20, [_ZN14implicit_fused32build_system_from_moments_kernelIdEEvPKT_S3_S3_S3_S3_S3_S3_iiS1_S1_S1_S1_PS1_S4_S4_S4__param_6];
	ld.param.u32 	%r11, [_ZN14implicit_fused32build_system_from_moments_kernelIdEEvPKT_S3_S3_S3_S3_S3_S3_iiS1_S1_S1_S1_PS1_S4_S4_S4__param_7];
	ld.param.u32 	%r12, [_ZN14implicit_fused32build_system_from_moments_kernelIdEEvPKT_S3_S3_S3_S3_S3_S3_iiS1_S1_S1_S1_PS1_S4_S4_S4__param_8];
	ld.param.f64 	%fd21, [_ZN14implicit_fused32build_system_from_moments_kernelIdEEvPKT_S3_S3_S3_S3_S3_S3_iiS1_S1_S1_S1_PS1_S4_S4_S4__param_9];
	ld.param.f64 	%fd22, [_ZN14implicit_fused32build_system_from_moments_kernelIdEEvPKT_S3_S3_S3_S3_S3_S3_iiS1_S1_S1_S1_PS1_S4_S4_S4__param_10];
	ld.param.f64 	%fd23, [_ZN14implicit_fused32build_system_from_moments_kernelIdEEvPKT_S3_S3_S3_S3_S3_S3_iiS1_S1_S1_S1_PS1_S4_S4_S4__param_11];
	ld.param.f64 	%fd24, [_ZN14implicit_fused32build_system_from_moments_kernelIdEEvPKT_S3_S3_S3_S3_S3_S3_iiS1_S1_S1_S1_PS1_S4_S4_S4__param_12];
	ld.param.u64 	%rd21, [_ZN14implicit_fused32build_system_from_moments_kernelIdEEvPKT_S3_S3_S3_S3_S3_S3_iiS1_S1_S1_S1_PS1_S4_S4_S4__param_13];
	ld.param.u64 	%rd22, [_ZN14implicit_fused32build_system_from_moments_kernelIdEEvPKT_S3_S3_S3_S3_S3_S3_iiS1_S1_S1_S1_PS1_S4_S4_S4__param_14];
	ld.param.u64 	%rd23, [_ZN14implicit_fused32build_system_from_moments_kernelIdEEvPKT_S3_S3_S3_S3_S3_S3_iiS1_S1_S1_S1_PS1_S4_S4_S4__param_15];
	mov.u32 	%r1, %ctaid.x;
	setp.ge.s32 	%p1, %r1, %r12;
	@%p1 bra 	$L__BB1_15;
	cvta.to.global.u64 	%rd25, %rd15;
	add.s32 	%r2, %r11, -2;
	cvt.u64.u32 	%rd1, %r1;
	mul.wide.u32 	%rd26, %r1, 8;
	add.s64 	%rd27, %rd25, %rd26;
	ld.global.nc.f64 	%fd1, [%rd27];
	setp.leu.f64 	%p2, %fd1, 0d0000000000000000;
	mov.f64 	%fd71, 0d0000000000000000;
	@%p2 bra 	$L__BB1_3;
	div.rn.f64 	%fd26, %fd21, %fd22;
	mul.f64 	%fd71, %fd26, %fd1;
$L__BB1_3:
	setp.geu.f64 	%p3, %fd1, 0d0000000000000000;
	mov.f64 	%fd72, 0d0000000000000000;
	@%p3 bra 	$L__BB1_5;
	div.rn.f64 	%fd28, %fd21, %fd22;
	neg.f64 	%fd29, %fd1;
	mul.f64 	%fd72, %fd28, %fd29;
$L__BB1_5:
	mov.u32 	%r25, %tid.x;
	setp.ge.s32 	%p4, %r25, %r2;
	@%p4 bra 	$L__BB1_15;
	ld.param.u64 	%rd47, [_ZN14implicit_fused32build_system_from_moments_kernelIdEEvPKT_S3_S3_S3_S3_S3_S3_iiS1_S1_S1_S1_PS1_S4_S4_S4__param_16];
	ld.param.u64 	%rd46, [_ZN14implicit_fused32build_system_from_moments_kernelIdEEvPKT_S3_S3_S3_S3_S3_S3_iiS1_S1_S1_S1_PS1_S4_S4_S4__param_3];
	ld.param.u64 	%rd45, [_ZN14implicit_fused32build_system_from_moments_kernelIdEEvPKT_S3_S3_S3_S3_S3_S3_iiS1_S1_S1_S1_PS1_S4_S4_S4__param_0];
	add.f64 	%fd30, %fd71, 0d3FF0000000000000;
	add.f64 	%fd6, %fd30, %fd72;
	neg.f64 	%fd7, %fd71;
	add.s32 	%r4, %r11, -3;
	neg.f64 	%fd8, %fd72;
	cvta.to.global.u64 	%rd28, %rd19;
	shl.b64 	%rd29, %rd1, 3;
	add.s64 	%rd2, %rd28, %rd29;
	cvta.to.global.u64 	%rd30, %rd20;
	add.s64 	%rd3, %rd30, %rd29;
	mov.u32 	%r5, %ntid.x;
	cvta.to.global.u64 	%rd4, %rd16;
	cvta.to.global.u64 	%rd5, %rd18;
	cvta.to.global.u64 	%rd6, %rd46;
	cvta.to.global.u64 	%rd7, %rd22;
	cvta.to.global.u64 	%rd8, %rd21;
	cvta.to.global.u64 	%rd9, %rd23;
	cvta.to.global.u64 	%rd10, %rd45;
	cvta.to.global.u64 	%rd11, %rd47;
	cvt.s64.s32 	%rd31, %r2;
	mul.lo.s64 	%rd12, %rd31, %rd1;
$L__BB1_7:
	cvt.s64.s32 	%rd32, %r25;
	mul.wide.s32 	%rd33, %r25, 8;
	add.s64 	%rd34, %rd4, %rd33;
	ld.global.nc.f64 	%fd31, [%rd34+8];
	max.f64 	%fd32, %fd31, 0d01A56E1FC2F8F359;
	add.s64 	%rd35, %rd5, %rd33;
	ld.global.nc.f64 	%fd33, [%rd35+8];
	max.f64 	%fd34, %fd33, 0d01A56E1FC2F8F359;
	add.s64 	%rd36, %rd6, %rd33;
	ld.global.nc.f64 	%fd35, [%rd36+8];
	div.rn.f64 	%fd36, %fd35, %fd32;
	sqrt.rn.f64 	%fd37, %fd34;
	mul.f64 	%fd38, %fd32, %fd37;
	div.rn.f64 	%fd39, %fd38, %fd23;
	mul.f64 	%fd9, %fd21, %fd39;
	add.f64 	%fd40, %fd6, %fd9;
	add.s64 	%rd13, %rd12, %rd32;
	shl.b64 	%rd37, %rd13, 3;
	add.s64 	%rd38, %rd7, %rd37;
	st.global.f64 	[%rd38], %fd40;
	setp.eq.s32 	%p5, %r25, 0;
	selp.f64 	%fd41, 0d0000000000000000, %fd7, %p5;
	add.s64 	%rd39, %rd8, %rd37;
	st.global.f64 	[%rd39], %fd41;
	setp.eq.s32 	%p6, %r25, %r4;
	selp.f64 	%fd42, 0d0000000000000000, %fd8, %p6;
	add.s64 	%rd40, %rd9, %rd37;
	st.global.f64 	[%rd40], %fd42;
	rsqrt.approx.f64 	%fd43, %fd34;
	mul.f64 	%fd44, %fd24, %fd32;
	mul.f64 	%fd10, %fd44, %fd43;
	sub.f64 	%fd45, %fd1, %fd36;
	mul.f64 	%fd46, %fd45, %fd45;
	mul.f64 	%fd47, %fd46, 0dBFE0000000000000;
	div.rn.f64 	%fd11, %fd47, %fd34;
	fma.rn.f64 	%fd48, %fd11, 0d3FF71547652B82FE, 0d4338000000000000;
	{
	.reg .b32 %temp; 
	mov.b64 	{%r7, %temp}, %fd48;
	}
	mov.f64 	%fd49, 0dC338000000000000;
	add.rn.f64 	%fd50, %fd48, %fd49;
	fma.rn.f64 	%fd51, %fd50, 0dBFE62E42FEFA39EF, %fd11;
	fma.rn.f64 	%fd52, %fd50, 0dBC7ABC9E3B39803F, %fd51;
	fma.rn.f64 	%fd53, %fd52, 0d3E5ADE1569CE2BDF, 0d3E928AF3FCA213EA;
	fma.rn.f64 	%fd54, %fd53, %fd52, 0d3EC71DEE62401315;
	fma.rn.f64 	%fd55, %fd54, %fd52, 0d3EFA01997C89EB71;
	fma.rn.f64 	%fd56, %fd55, %fd52, 0d3F2A01A014761F65;
	fma.rn.f64 	%fd57, %fd56, %fd52, 0d3F56C16C1852B7AF;
	fma.rn.f64 	%fd58, %fd57, %fd52, 0d3F81111111122322;
	fma.rn.f64 	%fd59, %fd58, %fd52, 0d3FA55555555502A1;
	fma.rn.f64 	%fd60, %fd59, %fd52, 0d3FC5555555555511;
	fma.rn.f64 	%fd61, %fd60, %fd52, 0d3FE000000000000B;
	fma.rn.f64 	%fd62, %fd61, %fd52, 0d3FF0000000000000;
	fma.rn.f64 	%fd63, %fd62, %fd52, 0d3FF0000000000000;
	{
	.reg .b32 %temp; 
	mov.b64 	{%r8, %temp}, %fd63;
	}
	{
	.reg .b32 %temp; 
	mov.b64 	{%temp, %r9}, %fd63;
	}
	shl.b32 	%r13, %r7, 20;
	add.s32 	%r14, %r13, %r9;
	mov.b64 	%fd73, {%r8, %r14};
	{
	.reg .b32 %temp; 
	mov.b64 	{%temp, %r15}, %fd11;
	}
	mov.b32 	%f2, %r15;
	abs.f32 	%f1, %f2;
	setp.lt.f32 	%p7, %f1, 0f4086232B;
	@%p7 bra 	$L__BB1_10;
	setp.lt.f64 	%p8, %fd11, 0d0000000000000000;
	add.f64 	%fd64, %fd11, 0d7FF0000000000000;
	selp.f64 	%fd73, 0d0000000000000000, %fd64, %p8;
	setp.geu.f32 	%p9, %f1, 0f40874800;
	@%p9 bra 	$L__BB1_10;
	shr.u32 	%r16, %r7, 31;
	add.s32 	%r17, %r7, %r16;
	shr.s32 	%r18, %r17, 1;
	shl.b32 	%r19, %r18, 20;
	add.s32 	%r20, %r9, %r19;
	mov.b64 	%fd65, {%r8, %r20};
	sub.s32 	%r21, %r7, %r18;
	shl.b32 	%r22, %r21, 20;
	add.s32 	%r23, %r22, 1072693248;
	mov.b32 	%r24, 0;
	mov.b64 	%fd66, {%r24, %r23};
	mul.f64 	%fd73, %fd66, %fd65;
$L__BB1_10:
	setp.ne.s32 	%p10, %r25, 0;
	mul.f64 	%fd67, %fd10, %fd73;
	add.s64 	%rd42, %rd10, %rd37;
	ld.global.nc.f64 	%fd68, [%rd42];
	fma.rn.f64 	%fd75, %fd9, %fd67, %fd68;
	@%p10 bra 	$L__BB1_12;
	ld.global.nc.f64 	%fd69, [%rd2];
	fma.rn.f64 	%fd75, %fd71, %fd69, %fd75;
$L__BB1_12:
	setp.ne.s32 	%p11, %r25, %r4;
	@%p11 bra 	$L__BB1_14;
	ld.global.nc.f64 	%fd70, [%rd3];
	fma.rn.f64 	%fd75, %fd72, %fd70, %fd75;
$L__BB1_14:
	add.s64 	%rd44, %rd11, %rd37;
	st.global.f64 	[%rd44], %fd75;
	add.s32 	%r25, %r25, %r5;
	setp.lt.s32 	%p12, %r25, %r2;
	@%p12 bra 	$L__BB1_7;
$L__BB1_15:
	ret;

}


// ===== COMPILED SASS (sm_100) =====

	.target	sm_100

	.elftype	@"ET_EXEC"


//--------------------- .note.nv.tkinfo           --------------------------
	.section	.note.nv.tkinfo,"",@"SHT_NOTE"
	.sectionflags	@"SHF_NOTE_NV_TKINFO"
	.tkinfo
        /*0018*/ 	.word	0x00000002
        /*0030*/ 	.string	""
        /*0030*/ 	.string	"ptxas"
        /*0030*/ 	.string	"Cuda compilation tools, release 13.0, V13.0.88"
        /*0030*/ 	.string	"Build cuda_13.0.r13.0/compiler.36424714_0"
        /*0030*/ 	.string	"-arch sm_100 -m 64 "



//--------------------- .note.nv.cuinfo           --------------------------
	.section	.note.nv.cuinfo,"",@"SHT_NOTE"
	.sectionflags	@"SHF_NOTE_NV_CUINFO"
        /*0018*/ 	.short	0x0002
        /*001a*/ 	.short	0x0064
        /*001c*/ 	.short	0x0082
	.zero		2


//--------------------- .nv.info                  --------------------------
	.section	.nv.info,"",@"SHT_CUDA_INFO"
	.align	4


	//----- nvinfo : EIATTR_REGCOUNT
	.align		4
        /*0000*/ 	.byte	0x04, 0x2f
        /*0002*/ 	.short	(.L_1 - .L_0)
	.align		4
.L_0:
        /*0004*/ 	.word	index@(_ZN14implicit_fused21moments_n_nu_T_kernelIdEEvPKT_S3_iiS1_PS1_S4_S4_)
        /*0008*/ 	.word	0x00000020


	//----- nvinfo : EIATTR_FRAME_SIZE
	.align		4
.L_1:
        /*000c*/ 	.byte	0x04, 0x11
        /*000e*/ 	.short	(.L_3 - .L_2)
	.align		4
.L_2:
        /*0010*/ 	.word	index@($__internal_3_$__cuda_sm20_div_rn_f64_full)
        /*0014*/ 	.word	0x00000000


	//----- nvinfo : EIATTR_FRAME_SIZE
	.align		4
.L_3:
        /*0018*/ 	.byte	0x04, 0x11
        /*001a*/ 	.short	(.L_5 - .L_4)
	.align		4
.L_4:
        /*001c*/ 	.word	index@(_ZN14implicit_fused21moments_n_nu_T_kernelIdEEvPKT_S3_iiS1_PS1_S4_S4_)
        /*0020*/ 	.word	0x00000000


	//----- nvinfo : EIATTR_REGCOUNT
	.align		4
.L_5:
        /*0024*/ 	.byte	0x04, 0x2f
        /*0026*/ 	.short	(.L_7 - .L_6)
	.align		4
.L_6:
        /*0028*/ 	.word	index@(_ZN14implicit_fused32build_system_from_moments_kernelIdEEvPKT_S3_S3_S3_S3_S3_S3_iiS1_S1_S1_S1_PS1_S4_S4_S4_)
        /*002c*/ 	.word	0x0000002c


	//----- nvinfo : EIATTR_FRAME_SIZE
	.align		4
.L_7:
        /*0030*/ 	.byte	0x04, 0x11
        /*0032*/ 	.short	(.L_9 - .L_8)
	.align		4
.L_8:
        /*0034*/ 	.word	index@($__internal_2_$__cuda_sm20_dsqrt_rn_f64_mediumpath_v1)
        /*0038*/ 	.word	0x00000000


	//----- nvinfo : EIATTR_FRAME_SIZE
	.align		4
.L_9:
        /*003c*/ 	.byte	0x04, 0x11
        /*003e*/ 	.short	(.L_11 - .L_10)
	.align		4
.L_10:
        /*0040*/ 	.word	index@($__internal_1_$__cuda_sm20_drsqrt_f64_slowpath_v2)
        /*0044*/ 	.word	0x00000000


	//----- nvinfo : EIATTR_FRAME_SIZE
	.align		4
.L_11:
        /*0048*/ 	.byte	0x04, 0x11
        /*004a*/ 	.short	(.L_13 - .L_12)
	.align		4
.L_12:
        /*004c*/ 	.word	index@($__internal_0_$__cuda_sm20_div_rn_f64_full)
        /*0050*/ 	.word	0x00000000


	//----- nvinfo : EIATTR_FRAME_SIZE
	.align		4
.L_13:
        /*0054*/ 	.byte	0x04, 0x11
        /*0056*/ 	.short	(.L_15 - .L_14)
	.align		4
.L_14:
        /*0058*/ 	.word	index@(_ZN14implicit_fused32build_system_from_moments_kernelIdEEvPKT_S3_S3_S3_S3_S3_S3_iiS1_S1_S1_S1_PS1_S4_S4_S4_)
        /*005c*/ 	.word	0x00000000


	//----- nvinfo : EIATTR_MIN_STACK_SIZE
	.align		4
.L_15:
        /*0060*/ 	.byte	0x04, 0x12
        /*0062*/ 	.short	(.L_17 - .L_16)
	.align		4
.L_16:
        /*0064*/ 	.word	index@(_ZN14implicit_fused32build_system_from_moments_kernelIdEEvPKT_S3_S3_S3_S3_S3_S3_iiS1_S1_S1_S1_PS1_S4_S4_S4_)
        /*0068*/ 	.word	0x00000000


	//----- nvinfo : EIATTR_MIN_STACK_SIZE
	.align		4
.L_17:
        /*006c*/ 	.byte	0x04, 0x12
        /*006e*/ 	.short	(.L_19 - .L_18)
	.align		4
.L_18:
        /*0070*/ 	.word	index@(_ZN14implicit_fused21moments_n_nu_T_kernelIdEEvPKT_S3_iiS1_PS1_S4_S4_)
        /*0074*/ 	.word	0x00000000
.L_19:


//--------------------- .nv.compat                --------------------------
	.section	.nv.compat,"",@"SHT_CUDA_COMPAT_INFO"
	.align	4
        /*0000*/ 	.byte	0x02, 0x09, 0x00, 0x00, 0x02, 0x02, 0x01, 0x00, 0x02, 0x05, 0x05, 0x00, 0x03, 0x07, 0x01, 0x01
        /*0010*/ 	.byte	0x02, 0x03, 0x00, 0x00, 0x02, 0x06, 0x01, 0x00, 0x04, 0x0b, 0x08, 0x00, 0x01, 0x00, 0x00, 0x00
        /*0020*/ 	.byte	0x00, 0x00, 0x00, 0x00


//--------------------- .nv.info._ZN14implicit_fused32build_system_from_moments_kernelIdEEvPKT_S3_S3_S3_S3_S3_S3_iiS1_S1_S1_S1_PS1_S4_S4_S4_ --------------------------
	.section	.nv.info._ZN14implicit_fused32build_system_from_moments_kernelIdEEvPKT_S3_S3_S3_S3_S3_S3_iiS1_S1_S1_S1_PS1_S4_S4_S4_,"",@"SHT_CUDA_INFO"
	.sectionflags	@""
	.align	4


	//----- nvinfo : EIATTR_CUDA_API_VERSION
	.align		4
        /*0000*/ 	.byte	0x04, 0x37
        /*0002*/ 	.short	(.L_21 - .L_20)
.L_20:
        /*0004*/ 	.word	0x00000082


	//----- nvinfo : EIATTR_KPARAM_INFO
	.align		4
.L_21:
        /*0008*/ 	.byte	0x04, 0x17
        /*000a*/ 	.short	(.L_23 - .L_22)
.L_22:
        /*000c*/ 	.word	0x00000000
        /*0010*/ 	.short	0x0010
        /*0012*/ 	.short	0x0078
        /*0014*/ 	.byte	0x00, 0xf5, 0x21, 0x00


	//----- nvinfo : EIATTR_KPARAM_INFO
	.align		4
.L_23:
        /*0018*/ 	.byte	0x04, 0x17
        /*001a*/ 	.short	(.L_25 - .L_24)
.L_24:
        /*001c*/ 	.word	0x00000000
        /*0020*/ 	.short	0x000f
        /*0022*/ 	.short	0x0070
        /*0024*/ 	.byte	0x00, 0xf5, 0x21, 0x00


	//----- nvinfo : EIATTR_KPARAM_INFO
	.align		4
.L_25:
        /*0028*/ 	.byte	0x04, 0x17
        /*002a*/ 	.short	(.L_27 - .L_26)
.L_26:
        /*002c*/ 	.word	0x00000000
        /*0030*/ 	.short	0x000e
        /*0032*/ 	.short	0x0068
        /*0034*/ 	.byte	0x00, 0xf5, 0x21, 0x00


	//----- nvinfo : EIATTR_KPARAM_INFO
	.align		4
.L_27:
        /*0038*/ 	.byte	0x04, 0x17
        /*003a*/ 	.short	(.L_29 - .L_28)
.L_28:
        /*003c*/ 	.word	0x00000000
        /*0040*/ 	.short	0x000d
        /*0042*/ 	.short	0x0060
        /*0044*/ 	.byte	0x00, 0xf5, 0x21, 0x00


	//----- nvinfo : EIATTR_KPARAM_INFO
	.align		4
.L_29:
        /*0048*/ 	.byte	0x04, 0x17
        /*004a*/ 	.short	(.L_31 - .L_30)
.L_30:
        /*004c*/ 	.word	0x00000000
        /*0050*/ 	.short	0x000c
        /*0052*/ 	.short	0x0058
        /*0054*/ 	.byte	0x00, 0xf0, 0x21, 0x00


	//----- nvinfo : EIATTR_KPARAM_INFO
	.align		4
.L_31:
        /*0058*/ 	.byte	0x04, 0x17
        /*005a*/ 	.short	(.L_33 - .L_32)
.L_32:
        /*005c*/ 	.word	0x00000000
        /*0060*/ 	.short	0x000b
        /*0062*/ 	.short	0x0050
        /*0064*/ 	.byte	0x00, 0xf0, 0x21, 0x00


	//----- nvinfo : EIATTR_KPARAM_INFO
	.align		4
.L_33:
        /*0068*/ 	.byte	0x04, 0x17
        /*006a*/ 	.short	(.L_35 - .L_34)
.L_34:
        /*006c*/ 	.word	0x00000000
        /*0070*/ 	.short	0x000a
        /*0072*/ 	.short	0x0048
        /*0074*/ 	.byte	0x00, 0xf0, 0x21, 0x00


	//----- nvinfo : EIATTR_KPARAM_INFO
	.align		4
.L_35:
        /*0078*/ 	.byte	0x04, 0x17
        /*007a*/ 	.short	(.L_37 - .L_36)
.L_36:
        /*007c*/ 	.word	0x00000000
        /*0080*/ 	.short	0x0009
        /*0082*/ 	.short	0x0040
        /*0084*/ 	.byte	0x00, 0xf0, 0x21, 0x00


	//----- nvinfo : EIATTR_KPARAM_INFO
	.align		4
.L_37:
        /*0088*/ 	.byte	0x04, 0x17
        /*008a*/ 	.short	(.L_39 - .L_38)
.L_38:
        /*008c*/ 	.word	0x00000000
        /*0090*/ 	.short	0x0008
        /*0092*/ 	.short	0x003c
        /*0094*/ 	.byte	0x00, 0xf0, 0x11, 0x00


	//----- nvinfo : EIATTR_KPARAM_INFO
	.align		4
.L_39:
        /*0098*/ 	.byte	0x04, 0x17
        /*009a*/ 	.short	(.L_41 - .L_40)
.L_40:
        /*009c*/ 	.word	0x00000000
        /*00a0*/ 	.short	0x0007
        /*00a2*/ 	.short	0x0038
        /*00a4*/ 	.byte	0x00, 0xf0, 0x11, 0x00


	//----- nvinfo : EIATTR_KPARAM_INFO
	.align		4
.L_41:
        /*00a8*/ 	.byte	0x04, 0x17
        /*00aa*/ 	.short	(.L_43 - .L_42)
.L_42:
        /*00ac*/ 	.word	0x00000000
        /*00b0*/ 	.short	0x0006
        /*00b2*/ 	.short	0x0030
        /*00b4*/ 	.byte	0x00, 0xf5, 0x21, 0x00


	//----- nvinfo : EIATTR_KPARAM_INFO
	.align		4
.L_43:
        /*00b8*/ 	.byte	0x04, 0x17
        /*00ba*/ 	.short	(.L_45 - .L_44)
.L_44:
        /*00bc*/ 	.word	0x00000000
        /*00c0*/ 	.short	0x0005
        /*00c2*/ 	.short	0x0028
        /*00c4*/ 	.byte	0x00, 0xf5, 0x21, 0x00


	//----- nvinfo : EIATTR_KPARAM_INFO
	.align		4
.L_45:
        /*00c8*/ 	.byte	0x04, 0x17
        /*00ca*/ 	.short	(.L_47 - .L_46)
.L_46:
        /*00cc*/ 	.word	0x00000000
        /*00d0*/ 	.short	0x0004
        /*00d2*/ 	.short	0x0020
        /*00d4*/ 	.byte	0x00, 0xf5, 0x21, 0x00


	//----- nvinfo : EIATTR_KPARAM_INFO
	.align		4
.L_47:
        /*00d8*/ 	.byte	0x04, 0x17
        /*00da*/ 	.short	(.L_49 - .L_48)
.L_48:
        /*00dc*/ 	.word	0x00000000
        /*00e0*/ 	.short	0x0003
        /*00e2*/ 	.short	0x0018
        /*00e4*/ 	.byte	0x00, 0xf5, 0x21, 0x00


	//----- nvinfo : EIATTR_KPARAM_INFO
	.align		4
.L_49:
        /*00e8*/ 	.byte	0x04, 0x17
        /*00ea*/ 	.short	(.L_51 - .L_50)
.L_50:
        /*00ec*/ 	.word	0x00000000
        /*00f0*/ 	.short	0x0002
        /*00f2*/ 	.short	0x0010
        /*00f4*/ 	.byte	0x00, 0xf5, 0x21, 0x00


	//----- nvinfo : EIATTR_KPARAM_INFO
	.align		4
.L_51:
        /*00f8*/ 	.byte	0x04, 0x17
        /*00fa*/ 	.short	(.L_53 - .L_52)
.L_52:
        /*00fc*/ 	.word	0x00000000
        /*0100*/ 	.short	0x0001
        /*0102*/ 	.short	0x0008
        /*0104*/ 	.byte	0x00, 0xf5, 0x21, 0x00


	//----- nvinfo : EIATTR_KPARAM_INFO
	.align		4
.L_53:
        /*0108*/ 	.byte	0x04, 0x17
        /*010a*/ 	.short	(.L_55 - .L_54)
.L_54:
        /*010c*/ 	.word	0x00000000
        /*0110*/ 	.short	0x0000
        /*0112*/ 	.short	0x0000
        /*0114*/ 	.byte	0x00, 0xf5, 0x21, 0x00


	//----- nvinfo : EIATTR_SPARSE_MMA_MASK
	.align		4
.L_55:
        /*0118*/ 	.byte	0x03, 0x50
        /*011a*/ 	.short	0x0000


	//----- nvinfo : EIATTR_MAXREG_COUNT
	.align		4
        /*011c*/ 	.byte	0x03, 0x1b
        /*011e*/ 	.short	0x00ff


	//----- nvinfo : EIATTR_MERCURY_ISA_VERSION
	.align		4
        /*0120*/ 	.byte	0x03, 0x5f
        /*0122*/ 	.short	0x0101


	//----- nvinfo : EIATTR_VRC_CTA_INIT_COUNT
	.align		4
        /*0124*/ 	.byte	0x02, 0x4a
	.zero		1
	.zero		1


	//----- nvinfo : EIATTR_EXIT_INSTR_OFFSETS
	.align		4
        /*0128*/ 	.byte	0x04, 0x1c
        /*012a*/ 	.short	(.L_57 - .L_56)


	//   ....[0]....
.L_56:
        /*012c*/ 	.word	0x00000050


	//   ....[1]....
        /*0130*/ 	.word	0x00000520


	//   ....[2]....
        /*0134*/ 	.word	0x00001620


	//----- nvinfo : EIATTR_CRS_STACK_SIZE
	.align		4
.L_57:
        /*0138*/ 	.byte	0x04, 0x1e
        /*013a*/ 	.short	(.L_59 - .L_58)
.L_58:
        /*013c*/ 	.word	0x00000000


	//----- nvinfo : EIATTR_CBANK_PARAM_SIZE
	.align		4
.L_59:
        /*0140*/ 	.byte	0x03, 0x19
        /*0142*/ 	.short	0x0080


	//----- nvinfo : EIATTR_PARAM_CBANK
	.align		4
        /*0144*/ 	.byte	0x04, 0x0a
        /*0146*/ 	.short	(.L_61 - .L_60)
	.align		4
.L_60:
        /*0148*/ 	.word	index@(.nv.constant0._ZN14implicit_fused32build_system_from_moments_kernelIdEEvPKT_S3_S3_S3_S3_S3_S3_iiS1_S1_S1_S1_PS1_S4_S4_S4_)
        /*014c*/ 	.short	0x0380
        /*014e*/ 	.short	0x0080


	//----- nvinfo : EIATTR_SW_WAR
	.align		4
.L_61:
        /*0150*/ 	.byte	0x04, 0x36
        /*0152*/ 	.short	(.L_63 - .L_62)
.L_62:
        /*0154*/ 	.word	0x00000008
.L_63:


//--------------------- .nv.info._ZN14implicit_fused21moments_n_nu_T_kernelIdEEvPKT_S3_iiS1_PS1_S4_S4_ --------------------------
	.section	.nv.info._ZN14implicit_fused21moments_n_nu_T_kernelIdEEvPKT_S3_iiS1_PS1_S4_S4_,"",@"SHT_CUDA_INFO"
	.sectionflags	@""
	.align	4


	//----- nvinfo : EIATTR_CUDA_API_VERSION
	.align		4
        /*0000*/ 	.byte	0x04, 0x37
        /*0002*/ 	.short	(.L_65 - .L_64)
.L_64:
        /*0004*/ 	.word	0x00000082


	//----- nvinfo : EIATTR_KPARAM_INFO
	.align		4
.L_65:
        /*0008*/ 	.byte	0x04, 0x17
        /*000a*/ 	.short	(.L_67 - .L_66)
.L_66:
        /*000c*/ 	.word	0x00000000
        /*0010*/ 	.short	0x0007
        /*0012*/ 	.short	0x0030
        /*0014*/ 	.byte	0x00, 0xf5, 0x21, 0x00


	//----- nvinfo : EIATTR_KPARAM_INFO
	.align		4
.L_67:
        /*0018*/ 	.byte	0x04, 0x17
        /*001a*/ 	.short	(.L_69 - .L_68)
.L_68:
        /*001c*/ 	.word	0x00000000
        /*0020*/ 	.short	0x0006
        /*0022*/ 	.short	0x0028
        /*0024*/ 	.byte	0x00, 0xf5, 0x21, 0x00


	//----- nvinfo : EIATTR_KPARAM_INFO
	.align		4
.L_69:
        /*0028*/ 	.byte	0x04, 0x17
        /*002a*/ 	.short	(.L_71 - .L_70)
.L_70:
        /*002c*/ 	.word	0x00000000
        /*0030*/ 	.short	0x0005
        /*0032*/ 	.short	0x0020
        /*0034*/ 	.byte	0x00, 0xf5, 0x21, 0x00


	//----- nvinfo : EIATTR_KPARAM_INFO
	.align		4
.L_71:
        /*0038*/ 	.byte	0x04, 0x17
        /*003a*/ 	.short	(.L_73 - .L_72)
.L_72:
        /*003c*/ 	.word	0x00000000
        /*0040*/ 	.short	0x0004
        /*0042*/ 	.short	0x0018
        /*0044*/ 	.byte	0x00, 0xf0, 0x21, 0x00


	//----- nvinfo : EIATTR_KPARAM_INFO
	.align		4
.L_73:
        /*0048*/ 	.byte	0x04, 0x17
        /*004a*/ 	.short	(.L_75 - .L_74)
.L_74:
        /*004c*/ 	.word	0x00000000
        /*0050*/ 	.short	0x0003
        /*0052*/ 	.short	0x0014
        /*0054*/ 	.byte	0x00, 0xf0, 0x11, 0x00


	//----- nvinfo : EIATTR_KPARAM_INFO
	.align		4
.L_75:
        /*0058*/ 	.byte	0x04, 0x17
        /*005a*/ 	.short	(.L_77 - .L_76)
.L_76:
        /*005c*/ 	.word	0x00000000
        /*0060*/ 	.short	0x0002
        /*0062*/ 	.short	0x0010
        /*0064*/ 	.byte	0x00, 0xf0, 0x11, 0x00


	//----- nvinfo : EIATTR_KPARAM_INFO
	.align		4
.L_77:
        /*0068*/ 	.byte	0x04, 0x17
        /*006a*/ 	.short	(.L_79 - .L_78)
.L_78:
        /*006c*/ 	.word	0x00000000
        /*0070*/ 	.short	0x0001
        /*0072*/ 	.short	0x0008
        /*0074*/ 	.byte	0x00, 0xf5, 0x21, 0x00


	//----- nvinfo : EIATTR_KPARAM_INFO
	.align		4
.L_79:
        /*0078*/ 	.byte	0x04, 0x17
        /*007a*/ 	.short	(.L_81 - .L_80)
.L_80:
        /*007c*/ 	.word	0x00000000
        /*0080*/ 	.short	0x0000
        /*0082*/ 	.short	0x0000
        /*0084*/ 	.byte	0x00, 0xf5, 0x21, 0x00


	//----- nvinfo : EIATTR_SPARSE_MMA_MASK
	.align		4
.L_81:
        /*0088*/ 	.byte	0x03, 0x50
        /*008a*/ 	.short	0x0000


	//----- nvinfo : EIATTR_MAXREG_COUNT
	.align		4
        /*008c*/ 	.byte	0x03, 0x1b
        /*008e*/ 	.short	0x00ff


	//----- nvinfo : EIATTR_NUM_BARRIERS
	.align		4
        /*0090*/ 	.byte	0x02, 0x4c
        /*0092*/ 	.byte	0x01
	.zero		1


	//----- nvinfo : EIATTR_MERCURY_ISA_VERSION
	.align		4
        /*0094*/ 	.byte	0x03, 0x5f
        /*0096*/ 	.short	0x0101


	//----- nvinfo : EIATTR_VRC_CTA_INIT_COUNT
	.align		4
        /*0098*/ 	.byte	0x02, 0x4a
	.zero		1
	.zero		1


	//----- nvinfo : EIATTR_EXIT_INSTR_OFFSETS
	.align		4
        /*009c*/ 	.byte	0x04, 0x1c
        /*009e*/ 	.short	(.L_83 - .L_82)


	//   ....[0]....
.L_82:
        /*00a0*/ 	.word	0x00000040


	//   ....[1]....
        /*00a4*/ 	.word	0x00000480


	//   ....[2]....
        /*00a8*/ 	.word	0x00000950


	//----- nvinfo : EIATTR_CRS_STACK_SIZE
	.align		4
.L_83:
        /*00ac*/ 	.byte	0x04, 0x1e
        /*00ae*/ 	.short	(.L_85 - .L_84)
.L_84:
        /*00b0*/ 	.word	0x00000000


	//----- nvinfo : EIATTR_CBANK_PARAM_SIZE
	.align		4
.L_85:
        /*00b4*/ 	.byte	0x03, 0x19
        /*00b6*/ 	.short	0x0038


	//----- nvinfo : EIATTR_PARAM_CBANK
	.align		4
        /*00b8*/ 	.byte	0x04, 0x0a
        /*00ba*/ 	.short	(.L_87 - .L_86)
	.align		4
.L_86:
        /*00bc*/ 	.word	index@(.nv.constant0._ZN14implicit_fused21moments_n_nu_T_kernelIdEEvPKT_S3_iiS1_PS1_S4_S4_)
        /*00c0*/ 	.short	0x0380
        /*00c2*/ 	.short	0x0038


	//----- nvinfo : EIATTR_SW_WAR
	.align		4
.L_87:
        /*00c4*/ 	.byte	0x04, 0x36
        /*00c6*/ 	.short	(.L_89 - .L_88)
.L_88:
        /*00c8*/ 	.word	0x00000008
.L_89:


//--------------------- .nv.callgraph             --------------------------
	.section	.nv.callgraph,"",@"SHT_CUDA_CALLGRAPH"
	.align	4
	.sectionentsize	8
	.align		4
        /*0000*/ 	.word	0x00000000
	.align		4
        /*0004*/ 	.word	0xffffffff
	.align		4
        /*0008*/ 	.word	0x00000000
	.align		4
        /*000c*/ 	.word	0xfffffffe
	.align		4
        /*0010*/ 	.word	0x00000000
	.align		4
        /*0014*/ 	.word	0xfffffffd
	.align		4
        /*0018*/ 	.word	0x00000000
	.align		4
        /*001c*/ 	.word	0xfffffffc


//--------------------- .text._ZN14implicit_fused32build_system_from_moments_kernelIdEEvPKT_S3_S3_S3_S3_S3_S3_iiS1_S1_S1_S1_PS1_S4_S4_S4_ --------------------------
	.section	.text._ZN14implicit_fused32build_system_from_moments_kernelIdEEvPKT_S3_S3_S3_S3_S3_S3_iiS1_S1_S1_S1_PS1_S4_S4_S4_,"ax",@progbits
	.align	128
        .global         _ZN14implicit_fused32build_system_from_moments_kernelIdEEvPKT_S3_S3_S3_S3_S3_S3_iiS1_S1_S1_S1_PS1_S4_S4_S4_
        .type           _ZN14implicit_fused32build_system_from_moments_kernelIdEEvPKT_S3_S3_S3_S3_S3_S3_iiS1_S1_S1_S1_PS1_S4_S4_S4_,@function
        .size           _ZN14implicit_fused32build_system_from_moments_kernelIdEEvPKT_S3_S3_S3_S3_S3_S3_iiS1_S1_S1_S1_PS1_S4_S4_S4_,(.L_x_49 - _ZN14implicit_fused32build_system_from_moments_kernelIdEEvPKT_S3_S3_S3_S3_S3_S3_iiS1_S1_S1_S1_PS1_S4_S4_S4_)
        .other          _ZN14implicit_fused32build_system_from_moments_kernelIdEEvPKT_S3_S3_S3_S3_S3_S3_iiS1_S1_S1_S1_PS1_S4_S4_S4_,@"STO_CUDA_ENTRY STV_DEFAULT"
_ZN14implicit_fused32build_system_from_moments_kernelIdEEvPKT_S3_S3_S3_S3_S3_S3_iiS1_S1_S1_S1_PS1_S4_S4_S4_:
.text._ZN14implicit_fused32build_system_from_moments_kernelIdEEvPKT_S3_S3_S3_S3_S3_S3_iiS1_S1_S1_S1_PS1_S4_S4_S4_:
[----:B------:R-:W-:Y:S08]  /*0000*/  LDC R1, c[0x0][0x37c] ;  /* 0x0000df00ff017b82 */ /* 0x000ff00000000800 */
[----:B------:R-:W0:Y:S01]  /*0010*/  S2UR UR6, SR_CTAID.X ;  /* 0x00000000000679c3 */ /* 0x000e220000002500 */
[----:B------:R-:W0:Y:S02]  /*0020*/  LDCU UR4, c[0x0][0x3bc] ;  /* 0x00007780ff0477ac */ /* 0x000e240008000800 */
[----:B0-----:R-:W-:-:S06]  /*0030*/  UISETP.GE.AND UP0, UPT, UR6, UR4, UPT ;  /* 0x000000040600728c */ /* 0x001fcc000bf06270 */
[----:B------:R-:W-:-:S13]  /*0040*/  PLOP3.LUT P0, PT, PT, PT, UP0, 0x80, 0x8 ;  /* 0x000000000008781c */ /* 0x000fda0003f0f008 */
[----:B------:R-:W-:Y:S05]  /*0050*/  @P0 EXIT ;  /* 0x000000000000094d */ /* 0x000fea0003800000 */
[----:B------:R-:W0:Y:S01]  /*0060*/  LDCU.64 UR4, c[0x0][0x388] ;  /* 0x00007100ff0477ac */ /* 0x000e220008000a00 */
[----:B------:R-:W1:Y:S01]  /*0070*/  LDCU.64 UR20, c[0x0][0x358] ;  /* 0x00006b00ff1477ac */ /* 0x000e620008000a00 */
[----:B0-----:R-:W-:-:S06]  /*0080*/  UIMAD.WIDE.U32 UR4, UR6, 0x8, UR4 ;  /* 0x00000008060478a5 */ /* 0x001fcc000f8e0004 */
[----:B------:R-:W-:Y:S02]  /*0090*/  IMAD.U32 R2, RZ, RZ, UR4 ;  /* 0x00000004ff027e24 */ /* 0x000fe4000f8e00ff */
[----:B------:R-:W-:-:S06]  /*00a0*/  IMAD.U32 R3, RZ, RZ, UR5 ;  /* 0x00000005ff037e24 */ /* 0x000fcc000f8e00ff */
[----:B-1----:R-:W2:Y:S01]  /*00b0*/  LDG.E.64.CONSTANT R2, desc[UR20][R2.64] ;  /* 0x0000001402027981 */ /* 0x002ea2000c1e9b00 */
[----:B------:R-:W-:Y:S02]  /*00c0*/  CS2R R28, SRZ ;  /* 0x00000000001c7805 */ /* 0x000fe4000001ff00 */
[----:B--2---:R-:W-:Y:S02]  /*00d0*/  R2UR UR22, R2 ;  /* 0x00000000021672ca */ /* 0x004fe400000e0000 */
[----:B------:R-:W-:-:S13]  /*00e0*/  R2UR UR23, R3 ;  /* 0x00000000031772ca */ /* 0x000fda00000e0000 */
[----:B------:R-:W-:-:S14]  /*00f0*/  DSETP.LT.AND P0, PT, RZ, UR22, PT ;  /* 0x00000016ff007e2a */ /* 0x000fdc000bf01000 */
[----:B------:R-:W-:Y:S05]  /*0100*/  @!P0 BRA `(.L_x_0) ;  /* 0x0000000000748947 */ /* 0x000fea0003800000 */
[----:B------:R-:W0:Y:S01]  /*0110*/  LDCU UR4, c[0x0][0x3cc] ;  /* 0x00007980ff0477ac */ /* 0x000e220008000800 */
[----:B------:R-:W1:Y:S01]  /*0120*/  LDC.64 R6, c[0x0][0x3c8] ;  /* 0x0000f200ff067b82 */ /* 0x000e620000000a00 */
[----:B------:R-:W-:-:S07]  /*0130*/  IMAD.MOV.U32 R2, RZ, RZ, 0x1 ;  /* 0x00000001ff027424 */ /* 0x000fce00078e00ff */
[----:B------:R-:W2:Y:S08]  /*0140*/  LDC.64 R8, c[0x0][0x3c0] ;  /* 0x0000f000ff087b82 */ /* 0x000eb00000000a00 */
[----:B------:R-:W3:Y:S01]  /*0150*/  LDC R10, c[0x0][0x3c4] ;  /* 0x0000f100ff0a7b82 */ /* 0x000ee20000000800 */
[----:B0-----:R-:W1:Y:S02]  /*0160*/  MUFU.RCP64H R3, UR4 ;  /* 0x0000000400037d08 */ /* 0x001e640008001800 */
[----:B-1----:R-:W-:Y:S01]  /*0170*/  DFMA R4, R2, -R6, 1 ;  /* 0x3ff000000204742b */ /* 0x002fe20000000806 */
[----:B---3--:R-:W-:-:S07]  /*0180*/  FSETP.GEU.AND P1, PT, |R10|, 6.5827683646048100446e-37, PT ;  /* 0x036000000a00780b */ /* 0x008fce0003f2e200 */
[----:B------:R-:W-:-:S08]  /*0190*/  DFMA R4, R4, R4, R4 ;  /* 0x000000040404722b */ /* 0x000fd00000000004 */
[----:B------:R-:W-:-:S08]  /*01a0*/  DFMA R4, R2, R4, R2 ;  /* 0x000000040204722b */ /* 0x000fd00000000002 */
[----:B------:R-:W-:-:S08]  /*01b0*/  DFMA R2, R4, -R6, 1 ;  /* 0x3ff000000402742b */ /* 0x000fd00000000806 */
[----:B------:R-:W-:-:S08]  /*01c0*/  DFMA R2, R4, R2, R4 ;  /* 0x000000020402722b */ /* 0x000fd00000000004 */
[----:B--2---:R-:W-:-:S08]  /*01d0*/  DMUL R28, R2, R8 ;  /* 0x00000008021c7228 */ /* 0x004fd00000000000 */
[----:B------:R-:W-:-:S08]  /*01e0*/  DFMA R4, R28, -R6, R8 ;  /* 0x800000061c04722b */ /* 0x000fd00000000008 */
[----:B------:R-:W-:-:S10]  /*01f0*/  DFMA R28, R2, R4, R28 ;  /* 0x00000004021c722b */ /* 0x000fd4000000001c */
[----:B------:R-:W-:-:S05]  /*0200*/  FFMA R0, RZ, UR4, R29 ;  /* 0x00000004ff007c23 */ /* 0x000fca000800001d */
[----:B------:R-:W-:-:S13]  /*0210*/  FSETP.GT.AND P0, PT, |R0|, 1.469367938527859385e-39, PT ;  /* 0x001000000000780b */ /* 0x000fda0003f04200 */
[----:B------:R-:W-:Y:S05]  /*0220*/  @P0 BRA P1, `(.L_x_1) ;  /* 0x0000000000280947 */ /* 0x000fea0000800000 */
[----:B------:R-:W0:Y:S01]  /*0230*/  LDCU.64 UR4, c[0x0][0x3c0] ;  /* 0x00007800ff0477ac */ /* 0x000e220008000a00 */
[----:B------:R-:W-:Y:S01]  /*0240*/  MOV R0, 0x2b0 ;  /* 0x000002b000007802 */ /* 0x000fe20000000f00 */
[----:B------:R-:W1:Y:S01]  /*0250*/  LDCU.64 UR8, c[0x0][0x3c8] ;  /* 0x00007900ff0877ac */ /* 0x000e620008000a00 */
[----:B0-----:R-:W-:Y:S02]  /*0260*/  IMAD.U32 R12, RZ, RZ, UR4 ;  /* 0x00000004ff0c7e24 */ /* 0x001fe4000f8e00ff */
[----:B------:R-:W-:Y:S02]  /*0270*/  IMAD.U32 R13, RZ, RZ, UR5 ;  /* 0x00000005ff0d7e24 */ /* 0x000fe4000f8e00ff */
[----:B-1----:R-:W-:Y:S02]  /*0280*/  IMAD.U32 R10, RZ, RZ, UR8 ;  /* 0x00000008ff0a7e24 */ /* 0x002fe4000f8e00ff */
[----:B------:R-:W-:-:S07]  /*0290*/  IMAD.U32 R9, RZ, RZ, UR9 ;  /* 0x00000009ff097e24 */ /* 0x000fce000f8e00ff */
[----:B------:R-:W-:Y:S05]  /*02a0*/  CALL.REL.NOINC `($__internal_0_$__cuda_sm20_div_rn_f64_full) ;  /* 0x0000001000e07944 */ /* 0x000fea0003c00000 */
[----:B------:R-:W-:Y:S02]  /*02b0*/  IMAD.MOV.U32 R28, RZ, RZ, R38 ;  /* 0x000000ffff1c7224 */ /* 0x000fe400078e0026 */
[----:B------:R-:W-:-:S07]  /*02c0*/  IMAD.MOV.U32 R29, RZ, RZ, R39 ;  /* 0x000000ffff1d7224 */ /* 0x000fce00078e0027 */
.L_x_1:
[----:B------:R-:W-:-:S11]  /*02d0*/  DMUL R28, R28, UR22 ;  /* 0x000000161c1c7c28 */ /* 0x000fd60008000000 */
.L_x_0:
[----:B------:R-:W0:Y:S01]  /*02e0*/  LDCU UR7, c[0x0][0x3b8] ;  /* 0x00007700ff0777ac */ /* 0x000e220008000800 */
[----:B------:R-:W-:Y:S01]  /*02f0*/  DSETP.LEU.AND P0, PT, RZ, UR22, PT ;  /* 0x00000016ff007e2a */ /* 0x000fe2000bf0b000 */
[----:B------:R-:W-:Y:S01]  /*0300*/  CS2R R26, SRZ ;  /* 0x00000000001a7805 */ /* 0x000fe2000001ff00 */
[----:B0-----:R-:W-:-:S12]  /*0310*/  UIADD3 UR7, UPT, UPT, UR7, -0x2, URZ ;  /* 0xfffffffe07077890 */ /* 0x001fd8000fffe0ff */
[----:B------:R-:W-:Y:S05]  /*0320*/  @P0 BRA `(.L_x_2) ;  /* 0x0000000000740947 */ /* 0x000fea0003800000 */
        /* <DEDUP_REMOVED lines=26> */
[----:B------:R-:W-:Y:S01]  /*04d0*/  MOV R26, R38 ;  /* 0x00000026001a7202 */ /* 0x000fe20000000f00 */
[----:B------:R-:W-:-:S07]  /*04e0*/  IMAD.MOV.U32 R27, RZ, RZ, R39 ;  /* 0x000000ffff1b7224 */ /* 0x000fce00078e0027 */
.L_x_3:
[----:B------:R-:W-:-:S11]  /*04f0*/  DMUL R26, R26, -UR22 ;  /* 0x800000161a1a7c28 */ /* 0x000fd60008000000 */
.L_x_2:
[----:B------:R-:W0:Y:S02]  /*0500*/  S2R R4, SR_TID.X ;  /* 0x0000000000047919 */ /* 0x000e240000002100 */
[----:B0-----:R-:W-:-:S13]  /*0510*/  ISETP.GE.AND P0, PT, R4, UR7, PT ;  /* 0x0000000704007c0c */ /* 0x001fda000bf06270 */
[----:B------:R-:W-:Y:S05]  /*0520*/  @P0 EXIT ;  /* 0x000000000000094d */ /* 0x000fea0003800000 */
[----:B------:R-:W0:Y:S01]  /*0530*/  LDCU.64 UR8, c[0x0][0x3a8] ;  /* 0x00007500ff0877ac */ /* 0x000e220008000a00 */
[----:B------:R-:W1:Y:S01]  /*0540*/  LDC.64 R24, c[0x0][0x3a0] ;  /* 0x0000e800ff187b82 */ /* 0x000e620000000a00 */
[----:B------:R-:W-:Y:S01]  /*0550*/  DADD R20, R28, 1 ;  /* 0x3ff000001c147429 */ /* 0x000fe20000000000 */
[----:B------:R-:W-:Y:S01]  /*0560*/  BSSY.RECONVERGENT B0, `(.L_x_4) ;  /* 0x000010b000007945 */ /* 0x000fe20003800200 */
[----:B------:R-:W2:Y:S01]  /*0570*/  LDCU.64 UR14, c[0x0][0x3b0] ;  /* 0x00007600ff0e77ac */ /* 0x000ea20008000a00 */
[----:B------:R-:W3:Y:S04]  /*0580*/  LDCU UR13, c[0x0][0x3b8] ;  /* 0x00007700ff0d77ac */ /* 0x000ee80008000800 */
[----:B------:R-:W4:Y:S01]  /*0590*/  LDC.64 R22, c[0x0][0x3d0] ;  /* 0x0000f400ff167b82 */ /* 0x000f220000000a00 */
[----:B------:R-:W-:Y:S01]  /*05a0*/  DADD R20, R20, R26 ;  /* 0x0000000014147229 */ /* 0x000fe2000000001a */
[----:B------:R-:W-:-:S02]  /*05b0*/  USHF.L.U32 UR4, UR6, 0x3, URZ ;  /* 0x0000000306047899 */ /* 0x000fc400080006ff */
[----:B------:R-:W-:Y:S02]  /*05c0*/  USHF.R.U32.HI UR5, URZ, 0x1d, UR6 ;  /* 0x0000001dff057899 */ /* 0x000fe40008011606 */
[----:B------:R-:W-:Y:S02]  /*05d0*/  UIMAD.WIDE.U32 UR24, UR7, UR6, URZ ;  /* 0x00000006071872a5 */ /* 0x000fe4000f8e00ff */
[----:B0-----:R-:W-:Y:S02]  /*05e0*/  UIADD3 UR11, UP0, UPT, UR4, UR8, URZ ;  /* 0x00000008040b7290 */ /* 0x001fe4000ff1e0ff */
[----:B------:R-:W-:Y:S02]  /*05f0*/  USHF.R.S32.HI UR8, URZ, 0x1f, UR7 ;  /* 0x0000001fff087899 */ /* 0x000fe40008011407 */
[----:B------:R-:W-:Y:S02]  /*0600*/  UIADD3.X UR12, UPT, UPT, UR5, UR9, URZ, UP0, !UPT ;  /* 0x00000009050c7290 */ /* 0x000fe400087fe4ff */
[----:B--2---:R-:W-:-:S02]  /*0610*/  UIADD3 UR9, UP0, UPT, UR4, UR14, URZ ;  /* 0x0000000e04097290 */ /* 0x004fc4000ff1e0ff */
[----:B------:R-:W-:Y:S01]  /*0620*/  UIMAD UR8, UR8, UR6, URZ ;  /* 0x00000006080872a4 */ /* 0x000fe2000f8e02ff */
[----:B------:R-:W0:Y:S01]  /*0630*/  LDCU UR36, c[0x0][0x360] ;  /* 0x00006c00ff2477ac */ /* 0x000e220008000800 */
[----:B------:R-:W2:Y:S01]  /*0640*/  LDCU UR37, c[0x0][0x3d4] ;  /* 0x00007a80ff2577ac */ /* 0x000ea20008000800 */
[----:B------:R-:W0:Y:S01]  /*0650*/  LDCU.64 UR26, c[0x0][0x3c0] ;  /* 0x00007800ff1a77ac */ /* 0x000e220008000a00 */
[----:B------:R-:W0:Y:S01]  /*0660*/  LDCU.64 UR28, c[0x0][0x3d8] ;  /* 0x00007b00ff1c77ac */ /* 0x000e220008000a00 */
[----:B------:R-:W0:Y:S01]  /*0670*/  LDCU.64 UR30, c[0x0][0x3f0] ;  /* 0x00007e00ff1e77ac */ /* 0x000e220008000a00 */
[----:B------:R-:W0:Y:S01]  /*0680*/  LDCU.64 UR32, c[0x0][0x380] ;  /* 0x00007000ff2077ac */ /* 0x000e220008000a00 */
[----:B------:R-:W0:Y:S01]  /*0690*/  LDCU.64 UR34, c[0x0][0x3f8] ;  /* 0x00007f00ff2277ac */ /* 0x000e220008000a00 */
[----:B------:R-:W0:Y:S01]  /*06a0*/  LDCU.128 UR16, c[0x0][0x3e0] ;  /* 0x00007c00ff1077ac */ /* 0x000e220008000c00 */
[----:B------:R-:W-:Y:S02]  /*06b0*/  UIADD3.X UR10, UPT, UPT, UR5, UR15, URZ, UP0, !UPT ;  /* 0x0000000f050a7290 */ /* 0x000fe400087fe4ff */
[----:B---3--:R-:W-:-:S02]  /*06c0*/  UIADD3 UR6, UPT, UPT, UR13, -0x3, URZ ;  /* 0xfffffffd0d067890 */ /* 0x008fc4000fffe0ff */
[----:B------:R-:W-:-:S12]  /*06d0*/  UIADD3 UR8, UPT, UPT, UR25, UR8, URZ ;  /* 0x0000000819087290 */ /* 0x000fd8000fffe0ff */
.L_x_17:
[----:B---3--:R-:W3:Y:S08]  /*06e0*/  LDC.64 R2, c[0x0][0x390] ;  /* 0x0000e400ff027b82 */ /* 0x008ef00000000a00 */
[----:B------:R-:W5:Y:S01]  /*06f0*/  LDC.64 R6, c[0x0][0x398] ;  /* 0x0000e600ff067b82 */ /* 0x000f620000000a00 */
[----:B---3--:R-:W-:-:S06]  /*0700*/  IMAD.WIDE R2, R4, 0x8, R2 ;  /* 0x0000000804027825 */ /* 0x008fcc00078e0202 */
[----:B------:R-:W3:Y:S01]  /*0710*/  LDG.E.64.CONSTANT R2, desc[UR20][R2.64+0x8] ;  /* 0x0000081402027981 */ /* 0x000ee2000c1e9b00 */
[----:B-----5:R-:W-:-:S06]  /*0720*/  IMAD.WIDE R6, R4, 0x8, R6 ;  /* 0x0000000804067825 */ /* 0x020fcc00078e0206 */
[----:B------:R-:W5:Y:S01]  /*0730*/  LDG.E.64.CONSTANT R6, desc[UR20][R6.64+0x8] ;  /* 0x0000081406067981 */ /* 0x000f62000c1e9b00 */
[----:B-1----:R-:W-:-:S06]  /*0740*/  IMAD.WIDE R8, R4, 0x8, R24 ;  /* 0x0000000804087825 */ /* 0x002fcc00078e0218 */
[----:B------:R-:W2:Y:S01]  /*0750*/  LDG.E.64.CONSTANT R8, desc[UR20][R8.64+0x8] ;  /* 0x0000081408087981 */ /* 0x000ea2000c1e9b00 */
[----:B------:R-:W-:Y:S01]  /*0760*/  UMOV UR4, 0xc2f8f359 ;  /* 0xc2f8f35900047882 */ /* 0x000fe20000000000 */
[----:B------:R-:W-:Y:S01]  /*0770*/  UMOV UR5, 0x1a56e1f ;  /* 0x01a56e1f00057882 */ /* 0x000fe20000000000 */
[----:B------:R-:W-:Y:S01]  /*0780*/  BSSY.RECONVERGENT B1, `(.L_x_5) ;  /* 0x0000027000017945 */ /* 0x000fe20003800200 */
[----:B------:R-:W-:Y:S02]  /*0790*/  UMOV UR13, UR5 ;  /* 0x00000005000d7c82 */ /* 0x000fe40008000000 */
[----:B------:R-:W-:Y:S01]  /*07a0*/  IMAD.U32 R5, RZ, RZ, UR13 ;  /* 0x0000000dff057e24 */ /* 0x000fe2000f8e00ff */
[----:B---3--:R-:W-:Y:S01]  /*07b0*/  DSETP.MAX.AND P0, P1, R2, UR4, PT ;  /* 0x0000000402007e2a */ /* 0x008fe2000b90f000 */
[----:B------:R-:W-:-:S05]  /*07c0*/  IMAD.MOV.U32 R0, RZ, RZ, R3 ;  /* 0x000000ffff007224 */ /* 0x000fca00078e0003 */
[----:B------:R-:W-:Y:S01]  /*07d0*/  FSEL R19, R0, UR13, P0 ;  /* 0x0000000d00137c08 */ /* 0x000fe20008000000 */
[----:B------:R-:W-:Y:S02]  /*07e0*/  UMOV UR13, UR4 ;  /* 0x00000004000d7c82 */ /* 0x000fe40008000000 */
[----:B------:R-:W-:Y:S01]  /*07f0*/  SEL R18, R2, UR13, P0 ;  /* 0x0000000d02127c07 */ /* 0x000fe20008000000 */
[----:B------:R-:W-:Y:S01]  /*0800*/  IMAD.MOV.U32 R2, RZ, RZ, 0x1 ;  /* 0x00000001ff027424 */ /* 0x000fe200078e00ff */
[----:B------:R-:W-:-:S03]  /*0810*/  UMOV UR13, UR5 ;  /* 0x00000005000d7c82 */ /* 0x000fc60008000000 */
[----:B------:R-:W-:Y:S01]  /*0820*/  @P1 LOP3.LUT R19, R5, 0x80000, RZ, 0xfc, !PT ;  /* 0x0008000005131812 */ /* 0x000fe200078efcff */
[----:B--2---:R-:W-:Y:S01]  /*0830*/  DSETP.MAX.AND P2, P3, R8, UR4, PT ;  /* 0x0000000408007e2a */ /* 0x004fe2000bb4f000 */
[----:B-----5:R-:W-:Y:S01]  /*0840*/  FSETP.GEU.AND P1, PT, |R7|, 6.5827683646048100446e-37, PT ;  /* 0x036000000700780b */ /* 0x020fe20003f2e200 */
[----:B------:R-:W-:Y:S01]  /*0850*/  IMAD.MOV.U32 R0, RZ, RZ, R9 ;  /* 0x000000ffff007224 */ /* 0x000fe200078e0009 */
[----:B------:R-:W1:Y:S03]  /*0860*/  MUFU.RCP64H R3, R19 ;  /* 0x0000001300037308 */ /* 0x000e660000001800 */
[----:B------:R-:W-:Y:S02]  /*0870*/  SEL R16, R8, UR4, P2 ;  /* 0x0000000408107c07 */ /* 0x000fe40009000000 */
[----:B------:R-:W-:Y:S01]  /*0880*/  FSEL R17, R0, UR13, P2 ;  /* 0x0000000d00117c08 */ /* 0x000fe20009000000 */
[----:B-1----:R-:W-:-:S08]  /*0890*/  DFMA R10, -R18, R2, 1 ;  /* 0x3ff00000120a742b */ /* 0x002fd00000000102 */
[----:B------:R-:W-:-:S08]  /*08a0*/  DFMA R10, R10, R10, R10 ;  /* 0x0000000a0a0a722b */ /* 0x000fd0000000000a */
[----:B------:R-:W-:-:S08]  /*08b0*/  DFMA R10, R2, R10, R2 ;  /* 0x0000000a020a722b */ /* 0x000fd00000000002 */
[----:B------:R-:W-:-:S08]  /*08c0*/  DFMA R2, -R18, R10, 1 ;  /* 0x3ff000001202742b */ /* 0x000fd0000000010a */
[----:B------:R-:W-:-:S08]  /*08d0*/  DFMA R2, R10, R2, R10 ;  /* 0x000000020a02722b */ /* 0x000fd0000000000a */
[----:B------:R-:W-:-:S08]  /*08e0*/  DMUL R10, R6, R2 ;  /* 0x00000002060a7228 */ /* 0x000fd00000000000 */
[----:B------:R-:W-:-:S08]  /*08f0*/  DFMA R12, -R18, R10, R6 ;  /* 0x0000000a120c722b */ /* 0x000fd00000000106 */
[----:B------:R-:W-:Y:S01]  /*0900*/  DFMA R2, R2, R12, R10 ;  /* 0x0000000c0202722b */ /* 0x000fe2000000000a */
[----:B------:R-:W-:-:S05]  /*0910*/  IMAD.U32 R10, RZ, RZ, UR13 ;  /* 0x0000000dff0a7e24 */ /* 0x000fca000f8e00ff */
[----:B------:R-:W-:-:S04]  /*0920*/  @P3 LOP3.LUT R17, R10, 0x80000, RZ, 0xfc, !PT ;  /* 0x000800000a113812 */ /* 0x000fc800078efcff */
[----:B------:R-:W-:-:S05]  /*0930*/  FFMA R5, RZ, R19, R3 ;  /* 0x00000013ff057223 */ /* 0x000fca0000000003 */
[----:B------:R-:W-:Y:S02]  /*0940*/  FSETP.GT.AND P0, PT, |R5|, 1.469367938527859385e-39, PT ;  /* 0x001000000500780b */ /* 0x000fe40003f04200 */
[----:B------:R-:W-:-:S11]  /*0950*/  SHF.R.S32.HI R5, RZ, 0x1f, R4 ;  /* 0x0000001fff057819 */ /* 0x000fd60000011404 */
[----:B------:R-:W-:Y:S05]  /*0960*/  @P0 BRA P1, `(.L_x_6) ;  /* 0x0000000000200947 */ /* 0x000fea0000800000 */
[----:B------:R-:W-:Y:S01]  /*0970*/  IMAD.MOV.U32 R12, RZ, RZ, R6 ;  /* 0x000000ffff0c7224 */ /* 0x000fe200078e0006 */
[----:B------:R-:W-:Y:S01]  /*0980*/  MOV R0, 0x9d0 ;  /* 0x000009d000007802 */ /* 0x000fe20000000f00 */
[----:B------:R-:W-:Y:S02]  /*0990*/  IMAD.MOV.U32 R13, RZ, RZ, R7 ;  /* 0x000000ffff0d7224 */ /* 0x000fe400078e0007 */
[----:B------:R-:W-:Y:S02]  /*09a0*/  IMAD.MOV.U32 R10, RZ, RZ, R18 ;  /* 0x000000ffff0a7224 */ /* 0x000fe400078e0012 */
[----:B------:R-:W-:-:S07]  /*09b0*/  IMAD.MOV.U32 R9, RZ, RZ, R19 ;  /* 0x000000ffff097224 */ /* 0x000fce00078e0013 */
[----:B0---4-:R-:W-:Y:S05]  /*09c0*/  CALL.REL.NOINC `($__internal_0_$__cuda_sm20_div_rn_f64_full) ;  /* 0x0000000c00187944 */ /* 0x011fea0003c00000 */
[----:B------:R-:W-:Y:S02]  /*09d0*/  IMAD.MOV.U32 R2, RZ, RZ, R38 ;  /* 0x000000ffff027224 */ /* 0x000fe400078e0026 */
[----:B------:R-:W-:-:S07]  /*09e0*/  IMAD.MOV.U32 R3, RZ, RZ, R39 ;  /* 0x000000ffff037224 */ /* 0x000fce00078e0027 */
.L_x_6:
[----:B0-----:R-:W-:Y:S05]  /*09f0*/  BSYNC.RECONVERGENT B1 ;  /* 0x0000000000017941 */ /* 0x001fea0003800200 */
.L_x_5:
[----:B------:R-:W0:Y:S01]  /*0a00*/  MUFU.RSQ64H R7, R17 ;  /* 0x0000001100077308 */ /* 0x000e220000001c00 */
[----:B------:R-:W-:Y:S01]  /*0a10*/  IADD3 R6, PT, PT, R17, -0x3500000, RZ ;  /* 0xfcb0000011067810 */ /* 0x000fe20007ffe0ff */
[----:B------:R-:W-:Y:S01]  /*0a20*/  IMAD.MOV.U32 R10, RZ, RZ, 0x0 ;  /* 0x00000000ff0a7424 */ /* 0x000fe200078e00ff */
[----:B------:R-:W-:Y:S01]  /*0a30*/  BSSY.RECONVERGENT B1, `(.L_x_7) ;  /* 0x0000010000017945 */ /* 0x000fe20003800200 */
[----:B------:R-:W-:Y:S01]  /*0a40*/  IMAD.MOV.U32 R11, RZ, RZ, 0x3fd80000 ;  /* 0x3fd80000ff0b7424 */ /* 0x000fe200078e00ff */
[----:B------:R-:W-:Y:S02]  /*0a50*/  ISETP.GE.U32.AND P0, PT, R6, 0x7ca00000, PT ;  /* 0x7ca000000600780c */ /* 0x000fe40003f06070 */
[----:B0-----:R-:W-:-:S08]  /*0a60*/  DMUL R8, R6, R6 ;  /* 0x0000000606087228 */ /* 0x001fd00000000000 */
[----:B------:R-:W-:-:S08]  /*0a70*/  DFMA R8, R16, -R8, 1 ;  /* 0x3ff000001008742b */ /* 0x000fd00000000808 */
[----:B------:R-:W-:Y:S02]  /*0a80*/  DFMA R10, R8, R10, 0.5 ;  /* 0x3fe00000080a742b */ /* 0x000fe4000000000a */
[----:B------:R-:W-:-:S08]  /*0a90*/  DMUL R8, R6, R8 ;  /* 0x0000000806087228 */ /* 0x000fd00000000000 */
[----:B------:R-:W-:-:S08]  /*0aa0*/  DFMA R14, R10, R8, R6 ;  /* 0x000000080a0e722b */ /* 0x000fd00000000006 */
[----:B------:R-:W-:Y:S02]  /*0ab0*/  DMUL R10, R16, R14 ;  /* 0x0000000e100a7228 */ /* 0x000fe40000000000 */
[----:B------:R-:W-:Y:S02]  /*0ac0*/  VIADD R13, R15, 0xfff00000 ;  /* 0xfff000000f0d7836 */ /* 0x000fe40000000000 */
[----:B------:R-:W-:-:S04]  /*0ad0*/  IMAD.MOV.U32 R12, RZ, RZ, R14 ;  /* 0x000000ffff0c7224 */ /* 0x000fc800078e000e */
[----:B------:R-:W-:-:S08]  /*0ae0*/  DFMA R30, R10, -R10, R16 ;  /* 0x8000000a0a1e722b */ /* 0x000fd00000000010 */
[----:B------:R-:W-:Y:S01]  /*0af0*/  DFMA R8, R30, R12, R10 ;  /* 0x0000000c1e08722b */ /* 0x000fe2000000000a */
[----:B------:R-:W-:Y:S10]  /*0b00*/  @!P0 BRA `(.L_x_8) ;  /* 0x0000000000088947 */ /* 0x000ff40003800000 */
[----:B------:R-:W-:-:S07]  /*0b10*/  MOV R0, 0xb30 ;  /* 0x00000b3000007802 */ /* 0x000fce0000000f00 */
[----:B----4-:R-:W-:Y:S05]  /*0b20*/  CALL.REL.NOINC `($__internal_2_$__cuda_sm20_dsqrt_rn_f64_mediumpath_v1) ;  /* 0x0000001000c07944 */ /* 0x010fea0003c00000 */
.L_x_8:
[----:B------:R-:W-:Y:S05]  /*0b30*/  BSYNC.RECONVERGENT B1 ;  /* 0x0000000000017941 */ /* 0x000fea0003800200 */
.L_x_7:
[----:B------:R-:W4:Y:S01]  /*0b40*/  MUFU.RCP64H R7, UR37 ;  /* 0x0000002500077d08 */ /* 0x000f220008001800 */
[----:B------:R-:W-:Y:S01]  /*0b50*/  IMAD.MOV.U32 R6, RZ, RZ, 0x1 ;  /* 0x00000001ff067424 */ /* 0x000fe200078e00ff */
[----:B------:R-:W-:Y:S01]  /*0b60*/  DMUL R8, R18, R8 ;  /* 0x0000000812087228 */ /* 0x000fe20000000000 */
[----:B------:R-:W-:Y:S09]  /*0b70*/  BSSY.RECONVERGENT B1, `(.L_x_9) ;  /* 0x0000016000017945 */ /* 0x000ff20003800200 */
[----:B------:R-:W-:Y:S01]  /*0b80*/  FSETP.GEU.AND P1, PT, |R9|, 6.5827683646048100446e-37, PT ;  /* 0x036000000900780b */ /* 0x000fe20003f2e200 */
[----:B----4-:R-:W-:-:S08]  /*0b90*/  DFMA R10, R6, -R22, 1 ;  /* 0x3ff00000060a742b */ /* 0x010fd00000000816 */
[----:B------:R-:W-:-:S08]  /*0ba0*/  DFMA R10, R10, R10, R10 ;  /* 0x0000000a0a0a722b */ /* 0x000fd0000000000a */
[----:B------:R-:W-:-:S08]  /*0bb0*/  DFMA R10, R6, R10, R6 ;  /* 0x0000000a060a722b */ /* 0x000fd00000000006 */
[----:B------:R-:W-:-:S08]  /*0bc0*/  DFMA R6, R10, -R22, 1 ;  /* 0x3ff000000a06742b */ /* 0x000fd00000000816 */
[----:B------:R-:W-:-:S08]  /*0bd0*/  DFMA R6, R10, R6, R10 ;  /* 0x000000060a06722b */ /* 0x000fd0000000000a */
[----:B------:R-:W-:-:S08]  /*0be0*/  DMUL R14, R8, R6 ;  /* 0x00000006080e7228 */ /* 0x000fd00000000000 */
[----:B------:R-:W-:-:S08]  /*0bf0*/  DFMA R10, R14, -R22, R8 ;  /* 0x800000160e0a722b */ /* 0x000fd00000000008 */
[----:B------:R-:W-:-:S10]  /*0c00*/  DFMA R14, R6, R10, R14 ;  /* 0x0000000a060e722b */ /* 0x000fd4000000000e */
[----:B------:R-:W-:-:S05]  /*0c10*/  FFMA R0, RZ, UR37, R15 ;  /* 0x00000025ff007c23 */ /* 0x000fca000800000f */
[----:B------:R-:W-:-:S13]  /*0c20*/  FSETP.GT.AND P0, PT, |R0|, 1.469367938527859385e-39, PT ;  /* 0x001000000000780b */ /* 0x000fda0003f04200 */
[----:B------:R-:W-:Y:S05]  /*0c30*/  @P0 BRA P1, `(.L_x_10) ;  /* 0x0000000000240947 */ /* 0x000fea0000800000 */
[----:B------:R-:W0:Y:S01]  /*0c40*/  LDCU.64 UR4, c[0x0][0x3d0] ;  /* 0x00007a00ff0477ac */ /* 0x000e220008000a00 */
[----:B------:R-:W-:Y:S01]  /*0c50*/  IMAD.MOV.U32 R13, RZ, RZ, R9 ;  /* 0x000000ffff0d7224 */ /* 0x000fe200078e0009 */
[----:B------:R-:W-:Y:S01]  /*0c60*/  MOV R0, 0xcb0 ;  /* 0x00000cb000007802 */ /* 0x000fe20000000f00 */
[----:B------:R-:W-:Y:S02]  /*0c70*/  IMAD.MOV.U32 R12, RZ, RZ, R8 ;  /* 0x000000ffff0c7224 */ /* 0x000fe400078e0008 */
[----:B0-----:R-:W-:Y:S02]  /*0c80*/  IMAD.U32 R10, RZ, RZ, UR4 ;  /* 0x00000004ff0a7e24 */ /* 0x001fe4000f8e00ff */
[----:B------:R-:W-:-:S07]  /*0c90*/  IMAD.U32 R9, RZ, RZ, UR5 ;  /* 0x00000005ff097e24 */ /* 0x000fce000f8e00ff */
[----:B------:R-:W-:Y:S05]  /*0ca0*/  CALL.REL.NOINC `($__internal_0_$__cuda_sm20_div_rn_f64_full) ;  /* 0x0000000800607944 */ /* 0x000fea0003c00000 */
[----:B------:R-:W-:Y:S02]  /*0cb0*/  IMAD.MOV.U32 R14, RZ, RZ, R38 ;  /* 0x000000ffff0e7224 */ /* 0x000fe400078e0026 */
[----:B------:R-:W-:-:S07]  /*0cc0*/  IMAD.MOV.U32 R15, RZ, RZ, R39 ;  /* 0x000000ffff0f7224 */ /* 0x000fce00078e0027 */
.L_x_10:
[----:B------:R-:W-:Y:S05]  /*0cd0*/  BSYNC.RECONVERGENT B1 ;  /* 0x0000000000017941 */ /* 0x000fea0003800200 */
.L_x_9:
[----:B------:R-:W-:Y:S01]  /*0ce0*/  DADD R10, -RZ, -R28 ;  /* 0x00000000ff0a7229 */ /* 0x000fe2000000091c */
[----:B------:R-:W-:Y:S01]  /*0cf0*/  IADD3 R6, P0, PT, R4, UR24, RZ ;  /* 0x0000001804067c10 */ /* 0x000fe2000ff1e0ff */
[----:B------:R-:W0:Y:S01]  /*0d00*/  MUFU.RSQ64H R9, R17 ;  /* 0x0000001100097308 */ /* 0x000e220000001c00 */
[----:B------:R-:W-:Y:S01]  /*0d10*/  DMUL R14, R14, UR26 ;  /* 0x0000001a0e0e7c28 */ /* 0x000fe20008000000 */
[----:B------:R-:W-:Y:S01]  /*0d20*/  MOV R8, RZ ;  /* 0x000000ff00087202 */ /* 0x000fe20000000f00 */
[----:B------:R-:W-:Y:S01]  /*0d30*/  DADD R38, -RZ, -R26 ;  /* 0x00000000ff267229 */ /* 0x000fe2000000091a */
[----:B------:R-:W-:Y:S01]  /*0d40*/  IADD3.X R7, PT, PT, R5, UR8, RZ, P0, !PT ;  /* 0x0000000805077c10 */ /* 0x000fe200087fe4ff */
[----:B------:R-:W-:Y:S01]  /*0d50*/  IMAD.SHL.U32 R5, R6, 0x8, RZ ;  /* 0x0000000806057824 */ /* 0x000fe200078e00ff */
[----:B------:R-:W-:Y:S01]  /*0d60*/  ISETP.NE.AND P0, PT, R4, RZ, PT ;  /* 0x000000ff0400720c */ /* 0x000fe20003f05270 */
[----:B------:R-:W-:Y:S01]  /*0d70*/  VIADD R0, R17, 0xfff00000 ;  /* 0xfff0000011007836 */ /* 0x000fe20000000000 */
[----:B------:R-:W-:Y:S01]  /*0d80*/  SHF.L.U64.HI R6, R6, 0x3, R7 ;  /* 0x0000000306067819 */ /* 0x000fe20000010207 */
[----:B------:R-:W-:Y:S01]  /*0d90*/  DADD R34, R20, R14 ;  /* 0x0000000014227229 */ /* 0x000fe2000000000e */
[----:B------:R-:W-:Y:S01]  /*0da0*/  FSEL R12, R10, RZ, P0 ;  /* 0x000000ff0a0c7208 */ /* 0x000fe20000000000 */
[----:B------:R-:W-:Y:S01]  /*0db0*/  BSSY.RECONVERGENT B1, `(.L_x_11) ;  /* 0x0000019000017945 */ /* 0x000fe20003800200 */
[----:B------:R-:W-:-:S02]  /*0dc0*/  FSEL R13, R11, RZ, P0 ;  /* 0x000000ff0b0d7208 */ /* 0x000fc40000000000 */
[C---:B------:R-:W-:Y:S02]  /*0dd0*/  IADD3 R36, P1, PT, R5.reuse, UR18, RZ ;  /* 0x0000001205247c10 */ /* 0x040fe4000ff3e0ff */
[C---:B------:R-:W-:Y:S01]  /*0de0*/  IADD3 R10, P0, PT, R5.reuse, UR16, RZ ;  /* 0x00000010050a7c10 */ /* 0x040fe2000ff1e0ff */
[----:B0-----:R-:W-:Y:S01]  /*0df0*/  DMUL R30, R8, R8 ;  /* 0x00000008081e7228 */ /* 0x001fe20000000000 */
[C---:B------:R-:W-:Y:S02]  /*0e00*/  IADD3.X R37, PT, PT, R6.reuse, UR19, RZ, P1, !PT ;  /* 0x0000001306257c10 */ /* 0x040fe40008ffe4ff */
[----:B------:R-:W-:Y:S02]  /*0e10*/  IADD3.X R11, PT, PT, R6, UR17, RZ, P0, !PT ;  /* 0x00000011060b7c10 */ /* 0x000fe400087fe4ff */
[----:B------:R-:W-:Y:S01]  /*0e20*/  ISETP.NE.AND P0, PT, R4, UR6, PT ;  /* 0x0000000604007c0c */ /* 0x000fe2000bf05270 */
[----:B------:R0:W-:Y:S01]  /*0e30*/  STG.E.64 desc[UR20][R36.64], R34 ;  /* 0x0000002224007986 */ /* 0x0001e2000c101b14 */
[----:B------:R-:W-:Y:S01]  /*0e40*/  IADD3 R32, P1, PT, R5, UR30, RZ ;  /* 0x0000001e05207c10 */ /* 0x000fe2000ff3e0ff */
[----:B------:R-:W-:Y:S01]  /*0e50*/  DFMA R30, R16, -R30, 1 ;  /* 0x3ff00000101e742b */ /* 0x000fe2000000081e */
[----:B------:R-:W-:Y:S01]  /*0e60*/  FSEL R38, R38, RZ, P0 ;  /* 0x000000ff26267208 */ /* 0x000fe20000000000 */
[----:B------:R1:W-:Y:S01]  /*0e70*/  STG.E.64 desc[UR20][R10.64], R12 ;  /* 0x0000000c0a007986 */ /* 0x0003e2000c101b14 */
[----:B------:R-:W-:-:S02]  /*0e80*/  FSEL R39, R39, RZ, P0 ;  /* 0x000000ff27277208 */ /* 0x000fc40000000000 */
[----:B------:R-:W-:Y:S02]  /*0e90*/  IADD3.X R33, PT, PT, R6, UR31, RZ, P1, !PT ;  /* 0x0000001f06217c10 */ /* 0x000fe40008ffe4ff */
[----:B------:R-:W-:-:S03]  /*0ea0*/  ISETP.GE.U32.AND P0, PT, R0, 0x7fe00000, PT ;  /* 0x7fe000000000780c */ /* 0x000fc60003f06070 */
[----:B------:R2:W-:Y:S01]  /*0eb0*/  STG.E.64 desc[UR20][R32.64], R38 ;  /* 0x0000002620007986 */ /* 0x0005e2000c101b14 */
[----:B0-----:R-:W-:Y:S02]  /*0ec0*/  IMAD.MOV.U32 R34, RZ, RZ, 0x0 ;  /* 0x00000000ff227424 */ /* 0x001fe400078e00ff */
[----:B------:R-:W-:-:S06]  /*0ed0*/  IMAD.MOV.U32 R35, RZ, RZ, 0x3fd80000 ;  /* 0x3fd80000ff237424 */ /* 0x000fcc00078e00ff */
[----:B------:R-:W-:Y:S02]  /*0ee0*/  DFMA R34, R30, R34, 0.5 ;  /* 0x3fe000001e22742b */ /* 0x000fe40000000022 */
[----:B------:R-:W-:-:S08]  /*0ef0*/  DMUL R30, R8, R30 ;  /* 0x0000001e081e7228 */ /* 0x000fd00000000000 */
[----:B-1----:R-:W-:Y:S01]  /*0f00*/  DFMA R10, R34, R30, R8 ;  /* 0x0000001e220a722b */ /* 0x002fe20000000008 */
[----:B--2---:R-:W-:Y:S10]  /*0f10*/  @!P0 BRA `(.L_x_12) ;  /* 0x0000000000088947 */ /* 0x004ff40003800000 */
[----:B------:R-:W-:-:S07]  /*0f20*/  MOV R0, 0xf40 ;  /* 0x00000f4000007802 */ /* 0x000fce0000000f00 */
[----:B------:R-:W-:Y:S05]  /*0f30*/  CALL.REL.NOINC `($__internal_1_$__cuda_sm20_drsqrt_f64_slowpath_v2) ;  /* 0x0000000c00287944 */ /* 0x000fea0003c00000 */
.L_x_12:
[----:B------:R-:W-:Y:S05]  /*0f40*/  BSYNC.RECONVERGENT B1 ;  /* 0x0000000000017941 */ /* 0x000fea0003800200 */
.L_x_11:
[----:B------:R-:W0:Y:S01]  /*0f50*/  MUFU.RCP64H R9, R17 ;  /* 0x0000001100097308 */ /* 0x000e220000001800 */
[----:B------:R-:W-:Y:S01]  /*0f60*/  IMAD.MOV.U32 R8, RZ, RZ, 0x1 ;  /* 0x00000001ff087424 */ /* 0x000fe200078e00ff */
[----:B------:R-:W-:Y:S01]  /*0f70*/  DADD R2, -R2, UR22 ;  /* 0x0000001602027e29 */ /* 0x000fe20008000100 */
[----:B------:R-:W-:Y:S04]  /*0f80*/  BSSY.RECONVERGENT B1, `(.L_x_13) ;  /* 0x0000017000017945 */ /* 0x000fe80003800200 */
[----:B0-----:R-:W-:-:S08]  /*0f90*/  DFMA R12, -R16, R8, 1 ;  /* 0x3ff00000100c742b */ /* 0x001fd00000000108 */
[----:B------:R-:W-:-:S08]  /*0fa0*/  DFMA R12, R12, R12, R12 ;  /* 0x0000000c0c0c722b */ /* 0x000fd0000000000c */
[----:B------:R-:W-:Y:S02]  /*0fb0*/  DFMA R8, R8, R12, R8 ;  /* 0x0000000c0808722b */ /* 0x000fe40000000008 */
[----:B------:R-:W-:-:S06]  /*0fc0*/  DMUL R12, R2, R2 ;  /* 0x00000002020c7228 */ /* 0x000fcc0000000000 */
[----:B------:R-:W-:Y:S02]  /*0fd0*/  DFMA R2, -R16, R8, 1 ;  /* 0x3ff000001002742b */ /* 0x000fe40000000108 */
[----:B------:R-:W-:-:S06]  /*0fe0*/  DMUL R12, R12, -0.5 ;  /* 0xbfe000000c0c7828 */ /* 0x000fcc0000000000 */
[----:B------:R-:W-:-:S04]  /*0ff0*/  DFMA R2, R8, R2, R8 ;  /* 0x000000020802722b */ /* 0x000fc80000000008 */
[----:B------:R-:W-:-:S04]  /*1000*/  FSETP.GEU.AND P1, PT, |R13|, 6.5827683646048100446e-37, PT ;  /* 0x036000000d00780b */ /* 0x000fc80003f2e200 */
[----:B------:R-:W-:-:S08]  /*1010*/  DMUL R8, R12, R2 ;  /* 0x000000020c087228 */ /* 0x000fd00000000000 */
[----:B------:R-:W-:-:S08]  /*1020*/  DFMA R30, -R16, R8, R12 ;  /* 0x00000008101e722b */ /* 0x000fd0000000010c */
[----:B------:R-:W-:Y:S02]  /*1030*/  DFMA R8, R2, R30, R8 ;  /* 0x0000001e0208722b */ /* 0x000fe40000000008 */
[----:B------:R-:W-:-:S08]  /*1040*/  DMUL R2, R18, UR28 ;  /* 0x0000001c12027c28 */ /* 0x000fd00008000000 */
[----:B------:R-:W-:Y:S01]  /*1050*/  FFMA R0, RZ, R17, R9 ;  /* 0x00000011ff007223 */ /* 0x000fe20000000009 */
[----:B------:R-:W-:-:S04]  /*1060*/  DMUL R2, R2, R10 ;  /* 0x0000000a02027228 */ /* 0x000fc80000000000 */
[----:B------:R-:W-:-:S13]  /*1070*/  FSETP.GT.AND P0, PT, |R0|, 1.469367938527859385e-39, PT ;  /* 0x001000000000780b */ /* 0x000fda0003f04200 */
[----:B------:R-:W-:Y:S05]  /*1080*/  @P0 BRA P1, `(.L_x_14) ;  /* 0x0000000000180947 */ /* 0x000fea0000800000 */
[----:B------:R-:W-:Y:S01]  /*1090*/  IMAD.MOV.U32 R10, RZ, RZ, R16 ;  /* 0x000000ffff0a7224 */ /* 0x000fe200078e0010 */
[----:B------:R-:W-:Y:S01]  /*10a0*/  MOV R0, 0x10d0 ;  /* 0x000010d000007802 */ /* 0x000fe20000000f00 */
[----:B------:R-:W-:-:S07]  /*10b0*/  IMAD.MOV.U32 R9, RZ, RZ, R17 ;  /* 0x000000ffff097224 */ /* 0x000fce00078e0011 */
[----:B------:R-:W-:Y:S05]  /*10c0*/  CALL.REL.NOINC `($__internal_0_$__cuda_sm20_div_rn_f64_full) ;  /* 0x0000000400587944 */ /* 0x000fea0003c00000 */
[----:B------:R-:W-:Y:S02]  /*10d0*/  IMAD.MOV.U32 R8, RZ, RZ, R38 ;  /* 0x000000ffff087224 */ /* 0x000fe400078e0026 */
[----:B------:R-:W-:-:S07]  /*10e0*/  IMAD.MOV.U32 R9, RZ, RZ, R39 ;  /* 0x000000ffff097224 */ /* 0x000fce00078e0027 */
.L_x_14:
[----:B------:R-:W-:Y:S05]  /*10f0*/  BSYNC.RECONVERGENT B1 ;  /* 0x0000000000017941 */ /* 0x000fea0003800200 */
.L_x_13:
[----:B------:R-:W-:Y:S01]  /*1100*/  IMAD.MOV.U32 R10, RZ, RZ, 0x652b82fe ;  /* 0x652b82feff0a7424 */ /* 0x000fe200078e00ff */
[----:B------:R-:W-:Y:S01]  /*1110*/  UMOV UR4, 0xfefa39ef ;  /* 0xfefa39ef00047882 */ /* 0x000fe20000000000 */
[----:B------:R-:W-:Y:S01]  /*1120*/  IMAD.MOV.U32 R11, RZ, RZ, 0x3ff71547 ;  /* 0x3ff71547ff0b7424 */ /* 0x000fe200078e00ff */
[----:B------:R-:W-:Y:S01]  /*1130*/  UMOV UR5, 0x3fe62e42 ;  /* 0x3fe62e4200057882 */ /* 0x000fe20000000000 */
[----:B------:R-:W-:Y:S01]  /*1140*/  FSETP.GEU.AND P0, PT, |R9|, 4.1917929649353027344, PT ;  /* 0x4086232b0900780b */ /* 0x000fe20003f0e200 */
[----:B------:R-:W-:Y:S03]  /*1150*/  BSSY.RECONVERGENT B1, `(.L_x_15) ;  /* 0x0000036000017945 */ /* 0x000fe60003800200 */
[----:B------:R-:W-:-:S08]  /*1160*/  DFMA R10, R8, R10, 6.75539944105574400000e+15 ;  /* 0x43380000080a742b */ /* 0x000fd0000000000a */
[----:B------:R-:W-:-:S08]  /*1170*/  DADD R12, R10, -6.75539944105574400000e+15 ;  /* 0xc33800000a0c7429 */ /* 0x000fd00000000000 */
[----:B------:R-:W-:Y:S01]  /*1180*/  DFMA R16, R12, -UR4, R8 ;  /* 0x800000040c107c2b */ /* 0x000fe20008000008 */
[----:B------:R-:W-:Y:S01]  /*1190*/  UMOV UR4, 0x3b39803f ;  /* 0x3b39803f00047882 */ /* 0x000fe20000000000 */
[----:B------:R-:W-:-:S06]  /*11a0*/  UMOV UR5, 0x3c7abc9e ;  /* 0x3c7abc9e00057882 */ /* 0x000fcc0000000000 */
[----:B------:R-:W-:Y:S01]  /*11b0*/  DFMA R12, R12, -UR4, R16 ;  /* 0x800000040c0c7c2b */ /* 0x000fe20008000010 */
[----:B------:R-:W-:Y:S01]  /*11c0*/  UMOV UR4, 0x69ce2bdf ;  /* 0x69ce2bdf00047882 */ /* 0x000fe20000000000 */
[----:B------:R-:W-:Y:S01]  /*11d0*/  IMAD.MOV.U32 R16, RZ, RZ, -0x35dec16 ;  /* 0xfca213eaff107424 */ /* 0x000fe200078e00ff */
[----:B------:R-:W-:Y:S01]  /*11e0*/  UMOV UR5, 0x3e5ade15 ;  /* 0x3e5ade1500057882 */ /* 0x000fe20000000000 */
[----:B------:R-:W-:-:S06]  /*11f0*/  IMAD.MOV.U32 R17, RZ, RZ, 0x3e928af3 ;  /* 0x3e928af3ff117424 */ /* 0x000fcc00078e00ff */
[----:B------:R-:W-:Y:S01]  /*1200*/  DFMA R16, R12, UR4, R16 ;  /* 0x000000040c107c2b */ /* 0x000fe20008000010 */
[----:B------:R-:W-:Y:S01]  /*1210*/  UMOV UR4, 0x62401315 ;  /* 0x6240131500047882 */ /* 0x000fe20000000000 */
[----:B------:R-:W-:-:S06]  /*1220*/  UMOV UR5, 0x3ec71dee ;  /* 0x3ec71dee00057882 */ /* 0x000fcc0000000000 */
[----:B------:R-:W-:Y:S01]  /*1230*/  DFMA R16, R12, R16, UR4 ;  /* 0x000000040c107e2b */ /* 0x000fe20008000010 */
        /* <DEDUP_REMOVED lines=20> */
[----:B------:R-:W-:-:S08]  /*1380*/  DFMA R16, R12, R16, UR4 ;  /* 0x000000040c107e2b */ /* 0x000fd00008000010 */
[----:B------:R-:W-:-:S08]  /*1390*/  DFMA R16, R12, R16, 1 ;  /* 0x3ff000000c10742b */ /* 0x000fd00000000010 */
[----:B------:R-:W-:-:S10]  /*13a0*/  DFMA R16, R12, R16, 1 ;  /* 0x3ff000000c10742b */ /* 0x000fd40000000010 */
[----:B------:R-:W-:Y:S01]  /*13b0*/  LEA R13, R10, R17, 0x14 ;  /* 0x000000110a0d7211 */ /* 0x000fe200078ea0ff */
[----:B------:R-:W-:Y:S01]  /*13c0*/  IMAD.MOV.U32 R12, RZ, RZ, R16 ;  /* 0x000000ffff0c7224 */ /* 0x000fe200078e0010 */
[----:B------:R-:W-:Y:S06]  /*13d0*/  @!P0 BRA `(.L_x_16) ;  /* 0x0000000000348947 */ /* 0x000fec0003800000 */
[----:B------:R-:W-:Y:S01]  /*13e0*/  FSETP.GEU.AND P1, PT, |R9|, 4.2275390625, PT ;  /* 0x408748000900780b */ /* 0x000fe20003f2e200 */
[C---:B------:R-:W-:Y:S02]  /*13f0*/  DADD R12, R8.reuse, +INF ;  /* 0x7ff00000080c7429 */ /* 0x040fe40000000000 */
[----:B------:R-:W-:-:S08]  /*1400*/  DSETP.GEU.AND P0, PT, R8, RZ, PT ;  /* 0x000000ff0800722a */ /* 0x000fd00003f0e000 */
[----:B------:R-:W-:Y:S02]  /*1410*/  FSEL R12, R12, RZ, P0 ;  /* 0x000000ff0c0c7208 */ /* 0x000fe40000000000 */
[----:B------:R-:W-:Y:S01]  /*1420*/  @!P1 LEA.HI R0, R10, R10, RZ, 0x1 ;  /* 0x0000000a0a009211 */ /* 0x000fe200078f08ff */
[----:B------:R-:W-:Y:S01]  /*1430*/  @!P1 IMAD.MOV.U32 R8, RZ, RZ, R16 ;  /* 0x000000ffff089224 */ /* 0x000fe200078e0010 */
[----:B------:R-:W-:Y:S02]  /*1440*/  FSEL R13, R13, RZ, P0 ;  /* 0x000000ff0d0d7208 */ /* 0x000fe40000000000 */
[----:B------:R-:W-:-:S05]  /*1450*/  @!P1 SHF.R.S32.HI R9, RZ, 0x1, R0 ;  /* 0x00000001ff099819 */ /* 0x000fca0000011400 */
[----:B------:R-:W-:Y:S02]  /*1460*/  @!P1 IMAD.IADD R10, R10, 0x1, -R9 ;  /* 0x000000010a0a9824 */ /* 0x000fe400078e0a09 */
[----:B------:R-:W-:-:S03]  /*1470*/  @!P1 IMAD R9, R9, 0x100000, R17 ;  /* 0x0010000009099824 */ /* 0x000fc600078e0211 */
[----:B------:R-:W-:Y:S01]  /*1480*/  @!P1 LEA R11, R10, 0x3ff00000, 0x14 ;  /* 0x3ff000000a0b9811 */ /* 0x000fe200078ea0ff */
[----:B------:R-:W-:-:S06]  /*1490*/  @!P1 IMAD.MOV.U32 R10, RZ, RZ, RZ ;  /* 0x000000ffff0a9224 */ /* 0x000fcc00078e00ff */
[----:B------:R-:W-:-:S11]  /*14a0*/  @!P1 DMUL R12, R8, R10 ;  /* 0x0000000a080c9228 */ /* 0x000fd60000000000 */
.L_x_16:
[----:B------:R-:W-:Y:S05]  /*14b0*/  BSYNC.RECONVERGENT B1 ;  /* 0x0000000000017941 */ /* 0x000fea0003800200 */
.L_x_15:
[----:B------:R-:W-:Y:S02]  /*14c0*/  IADD3 R8, P1, PT, R5, UR32, RZ ;  /* 0x0000002005087c10 */ /* 0x000fe4000ff3e0ff */
[----:B------:R-:W-:Y:S02]  /*14d0*/  ISETP.NE.AND P0, PT, R4, RZ, PT ;  /* 0x000000ff0400720c */ /* 0x000fe40003f05270 */
[----:B------:R-:W-:Y:S01]  /*14e0*/  IADD3.X R9, PT, PT, R6, UR33, RZ, P1, !PT ;  /* 0x0000002106097c10 */ /* 0x000fe20008ffe4ff */
[----:B------:R-:W-:Y:S01]  /*14f0*/  IMAD.U32 R10, RZ, RZ, UR11 ;  /* 0x0000000bff0a7e24 */ /* 0x000fe2000f8e00ff */
[----:B------:R-:W-:Y:S01]  /*1500*/  ISETP.NE.AND P1, PT, R4, UR6, PT ;  /* 0x0000000604007c0c */ /* 0x000fe2000bf25270 */
[----:B------:R-:W-:-:S03]  /*1510*/  IMAD.U32 R11, RZ, RZ, UR12 ;  /* 0x0000000cff0b7e24 */ /* 0x000fc6000f8e00ff */
[----:B------:R-:W2:Y:S01]  /*1520*/  LDG.E.64.CONSTANT R8, desc[UR20][R8.64] ;  /* 0x0000001408087981 */ /* 0x000ea2000c1e9b00 */
[----:B------:R-:W-:Y:S02]  /*1530*/  IMAD.U32 R16, RZ, RZ, UR9 ;  /* 0x00000009ff107e24 */ /* 0x000fe4000f8e00ff */
[----:B------:R-:W-:Y:S02]  /*1540*/  IMAD.U32 R17, RZ, RZ, UR10 ;  /* 0x0000000aff117e24 */ /* 0x000fe4000f8e00ff */
[----:B------:R-:W3:Y:S04]  /*1550*/  @!P0 LDG.E.64.CONSTANT R10, desc[UR20][R10.64] ;  /* 0x000000140a0a8981 */ /* 0x000ee8000c1e9b00 */
[----:B------:R-:W4:Y:S01]  /*1560*/  @!P1 LDG.E.64.CONSTANT R16, desc[UR20][R16.64] ;  /* 0x0000001410109981 */ /* 0x000f22000c1e9b00 */
[----:B------:R-:W-:Y:S01]  /*1570*/  DMUL R2, R2, R12 ;  /* 0x0000000c02027228 */ /* 0x000fe20000000000 */
[----:B------:R-:W-:-:S07]  /*1580*/  VIADD R4, R4, UR36 ;  /* 0x0000002404047c36 */ /* 0x000fce0008000000 */
[----:B--2---:R-:W-:-:S08]  /*1590*/  DFMA R2, R14, R2, R8 ;  /* 0x000000020e02722b */ /* 0x004fd00000000008 */
[----:B---3--:R-:W-:Y:S01]  /*15a0*/  @!P0 DFMA R2, R10, R28, R2 ;  /* 0x0000001c0a02822b */ /* 0x008fe20000000002 */
[----:B------:R-:W-:-:S04]  /*15b0*/  IADD3 R12, P0, PT, R5, UR34, RZ ;  /* 0x00000022050c7c10 */ /* 0x000fc8000ff1e0ff */
[----:B------:R-:W-:Y:S02]  /*15c0*/  IADD3.X R13, PT, PT, R6, UR35, RZ, P0, !PT ;  /* 0x00000023060d7c10 */ /* 0x000fe400087fe4ff */
[----:B------:R-:W-:Y:S01]  /*15d0*/  ISETP.GE.AND P0, PT, R4, UR7, PT ;  /* 0x0000000704007c0c */ /* 0x000fe2000bf06270 */
[----:B----4-:R-:W-:-:S07]  /*15e0*/  @!P1 DFMA R2, R16, R26, R2 ;  /* 0x0000001a1002922b */ /* 0x010fce0000000002 */
[----:B------:R3:W-:Y:S05]  /*15f0*/  STG.E.64 desc[UR20][R12.64], R2 ;  /* 0x000000020c007986 */ /* 0x0007ea000c101b14 */
[----:B------:R-:W-:Y:S05]  /*1600*/  @!P0 BRA `(.L_x_17) ;  /* 0xfffffff000348947 */ /* 0x000fea000383ffff */
[----:B------:R-:W-:Y:S05]  /*1610*/  BSYNC.RECONVERGENT B0 ;  /* 0x0000000000007941 */ /* 0x000fea0003800200 */
.L_x_4:
[----:B------:R-:W-:Y:S05]  /*1620*/  EXIT ;  /* 0x000000000000794d */ /* 0x000fea0003800000 */
        .weak           $__internal_0_$__cuda_sm20_div_rn_f64_full
        .type           $__internal_0_$__cuda_sm20_div_rn_f64_full,@function
        .size           $__internal_0_$__cuda_sm20_div_rn_f64_full,($__internal_1_$__cuda_sm20_drsqrt_f64_slowpath_v2 - $__internal_0_$__cuda_sm20_div_rn_f64_full)
$__internal_0_$__cuda_sm20_div_rn_f64_full:
[----:B------:R-:W-:Y:S01]  /*1630*/  FSETP.GEU.AND P2, PT, |R13|, 1.469367938527859385e-39, PT ;  /* 0x001000000d00780b */ /* 0x000fe20003f4e200 */
[----:B------:R-:W-:Y:S01]  /*1640*/  IMAD.MOV.U32 R8, RZ, RZ, R10 ;  /* 0x000000ffff087224 */ /* 0x000fe200078e000a */
[C---:B------:R-:W-:Y:S01]  /*1650*/  FSETP.GEU.AND P0, PT, |R9|.reuse, 1.469367938527859385e-39, PT ;  /* 0x001000000900780b */ /* 0x040fe20003f0e200 */
[----:B------:R-:W-:Y:S01]  /*1660*/  IMAD.MOV.U32 R34, RZ, RZ, 0x1ca00000 ;  /* 0x1ca00000ff227424 */ /* 0x000fe200078e00ff */
[----:B------:R-:W-:Y:S01]  /*1670*/  LOP3.LUT R11, R9, 0x800fffff, RZ, 0xc0, !PT ;  /* 0x800fffff090b7812 */ /* 0x000fe200078ec0ff */
[----:B------:R-:W-:Y:S01]  /*1680*/  IMAD.MOV.U32 R38, RZ, RZ, 0x1 ;  /* 0x00000001ff267424 */ /* 0x000fe200078e00ff */
[----:B------:R-:W-:Y:S01]  /*1690*/  LOP3.LUT R7, R13, 0x7ff00000, RZ, 0xc0, !PT ;  /* 0x7ff000000d077812 */ /* 0x000fe200078ec0ff */
[----:B------:R-:W-:Y:S01]  /*16a0*/  BSSY.RECONVERGENT B2, `(.L_x_18) ;  /* 0x0000050000027945 */ /* 0x000fe20003800200 */
[----:B------:R-:W-:Y:S02]  /*16b0*/  LOP3.LUT R11, R11, 0x3ff00000, RZ, 0xfc, !PT ;  /* 0x3ff000000b0b7812 */ /* 0x000fe400078efcff */
[----:B------:R-:W-:Y:S01]  /*16c0*/  LOP3.LUT R36, R9, 0x7ff00000, RZ, 0xc0, !PT ;  /* 0x7ff0000009247812 */ /* 0x000fe200078ec0ff */
[----:B------:R-:W-:-:S02]  /*16d0*/  IMAD.MOV.U32 R35, RZ, RZ, R7 ;  /* 0x000000ffff237224 */ /* 0x000fc400078e0007 */
[----:B------:R-:W-:Y:S01]  /*16e0*/  @!P2 LOP3.LUT R30, R9, 0x7ff00000, RZ, 0xc0, !PT ;  /* 0x7ff00000091ea812 */ /* 0x000fe200078ec0ff */
[----:B------:R-:W-:Y:S01]  /*16f0*/  @!P2 IMAD.MOV.U32 R32, RZ, RZ, RZ ;  /* 0x000000ffff20a224 */ /* 0x000fe200078e00ff */
[----:B------:R-:W-:Y:S01]  /*1700*/  @!P0 DMUL R10, R8, 8.98846567431157953865e+307 ;  /* 0x7fe00000080a8828 */ /* 0x000fe20000000000 */
[C---:B------:R-:W-:Y:S02]  /*1710*/  ISETP.GE.U32.AND P1, PT, R7.reuse, R36, PT ;  /* 0x000000240700720c */ /* 0x040fe40003f26070 */
[----:B------:R-:W-:Y:S02]  /*1720*/  @!P2 ISETP.GE.U32.AND P3, PT, R7, R30, PT ;  /* 0x0000001e0700a20c */ /* 0x000fe40003f66070 */
[C---:B------:R-:W-:Y:S01]  /*1730*/  SEL R31, R34.reuse, 0x63400000, !P1 ;  /* 0x63400000221f7807 */ /* 0x040fe20004800000 */
[----:B------:R-:W0:Y:S01]  /*1740*/  MUFU.RCP64H R39, R11 ;  /* 0x0000000b00277308 */ /* 0x000e220000001800 */
[----:B------:R-:W-:Y:S02]  /*1750*/  @!P2 SEL R33, R34, 0x63400000, !P3 ;  /* 0x634000002221a807 */ /* 0x000fe40005800000 */
[----:B------:R-:W-:-:S02]  /*1760*/  LOP3.LUT R31, R31, 0x800fffff, R13, 0xf8, !PT ;  /* 0x800fffff1f1f7812 */ /* 0x000fc400078ef80d */
[----:B------:R-:W-:Y:S02]  /*1770*/  @!P2 LOP3.LUT R30, R33, 0x80000000, R13, 0xf8, !PT ;  /* 0x80000000211ea812 */ /* 0x000fe400078ef80d */
[----:B------:R-:W-:Y:S02]  /*1780*/  @!P0 LOP3.LUT R36, R11, 0x7ff00000, RZ, 0xc0, !PT ;  /* 0x7ff000000b248812 */ /* 0x000fe400078ec0ff */
[----:B------:R-:W-:Y:S02]  /*1790*/  @!P2 LOP3.LUT R33, R30, 0x100000, RZ, 0xfc, !PT ;  /* 0x001000001e21a812 */ /* 0x000fe400078efcff */
[----:B------:R-:W-:-:S06]  /*17a0*/  MOV R30, R12 ;  /* 0x0000000c001e7202 */ /* 0x000fcc0000000f00 */
[----:B------:R-:W-:Y:S02]  /*17b0*/  @!P2 DFMA R30, R30, 2, -R32 ;  /* 0x400000001e1ea82b */ /* 0x000fe40000000820 */
[----:B0-----:R-:W-:-:S08]  /*17c0*/  DFMA R32, R38, -R10, 1 ;  /* 0x3ff000002620742b */ /* 0x001fd0000000080a */
[----:B------:R-:W-:Y:S01]  /*17d0*/  DFMA R32, R32, R32, R32 ;  /* 0x000000202020722b */ /* 0x000fe20000000020 */
[----:B------:R-:W-:-:S05]  /*17e0*/  @!P2 LOP3.LUT R35, R31, 0x7ff00000, RZ, 0xc0, !PT ;  /* 0x7ff000001f23a812 */ /* 0x000fca00078ec0ff */
[----:B------:R-:W-:Y:S02]  /*17f0*/  VIADD R37, R35, 0xffffffff ;  /* 0xffffffff23257836 */ /* 0x000fe40000000000 */
[----:B------:R-:W-:-:S03]  /*1800*/  DFMA R38, R38, R32, R38 ;  /* 0x000000202626722b */ /* 0x000fc60000000026 */
[----:B------:R-:W-:Y:S01]  /*1810*/  ISETP.GT.U32.AND P0, PT, R37, 0x7feffffe, PT ;  /* 0x7feffffe2500780c */ /* 0x000fe20003f04070 */
[----:B------:R-:W-:-:S04]  /*1820*/  VIADD R37, R36, 0xffffffff ;  /* 0xffffffff24257836 */ /* 0x000fc80000000000 */
[----:B------:R-:W-:Y:S01]  /*1830*/  DFMA R40, R38, -R10, 1 ;  /* 0x3ff000002628742b */ /* 0x000fe2000000080a */
[----:B------:R-:W-:-:S07]  /*1840*/  ISETP.GT.U32.OR P0, PT, R37, 0x7feffffe, P0 ;  /* 0x7feffffe2500780c */ /* 0x000fce0000704470 */
[----:B------:R-:W-:-:S08]  /*1850*/  DFMA R40, R38, R40, R38 ;  /* 0x000000282628722b */ /* 0x000fd00000000026 */
[----:B------:R-:W-:-:S08]  /*1860*/  DMUL R38, R40, R30 ;  /* 0x0000001e28267228 */ /* 0x000fd00000000000 */
[----:B------:R-:W-:-:S08]  /*1870*/  DFMA R32, R38, -R10, R30 ;  /* 0x8000000a2620722b */ /* 0x000fd0000000001e */
[----:B------:R-:W-:Y:S01]  /*1880*/  DFMA R32, R40, R32, R38 ;  /* 0x000000202820722b */ /* 0x000fe20000000026 */
[----:B------:R-:W-:Y:S10]  /*1890*/  @P0 BRA `(.L_x_19) ;  /* 0x00000000006c0947 */ /* 0x000ff40003800000 */
[----:B------:R-:W-:-:S04]  /*18a0*/  LOP3.LUT R36, R9, 0x7ff00000, RZ, 0xc0, !PT ;  /* 0x7ff0000009247812 */ /* 0x000fc800078ec0ff */
[CC--:B------:R-:W-:Y:S02]  /*18b0*/  VIADDMNMX R12, R7.reuse, -R36.reuse, 0xb9600000, !PT ;  /* 0xb9600000070c7446 */ /* 0x0c0fe40007800924 */
[----:B------:R-:W-:Y:S02]  /*18c0*/  ISETP.GE.U32.AND P0, PT, R7, R36, PT ;  /* 0x000000240700720c */ /* 0x000fe40003f06070 */
[----:B------:R-:W-:Y:S01]  /*18d0*/  VIMNMX R7, PT, PT, R12, 0x46a00000, PT ;  /* 0x46a000000c077848 */ /* 0x000fe20003fe0100 */
[----:B------:R-:W-:Y:S01]  /*18e0*/  IMAD.MOV.U32 R12, RZ, RZ, RZ ;  /* 0x000000ffff0c7224 */ /* 0x000fe200078e00ff */
[----:B------:R-:W-:-:S05]  /*18f0*/  SEL R34, R34, 0x63400000, !P0 ;  /* 0x6340000022227807 */ /* 0x000fca0004000000 */
[----:B------:R-:W-:-:S04]  /*1900*/  IMAD.IADD R7, R7, 0x1, -R34 ;  /* 0x0000000107077824 */ /* 0x000fc800078e0a22 */
[----:B------:R-:W-:-:S06]  /*1910*/  VIADD R13, R7, 0x7fe00000 ;  /* 0x7fe00000070d7836 */ /* 0x000fcc0000000000 */
[----:B------:R-:W-:-:S10]  /*1920*/  DMUL R38, R32, R12 ;  /* 0x0000000c20267228 */ /* 0x000fd40000000000 */
[----:B------:R-:W-:-:S13]  /*1930*/  FSETP.GTU.AND P0, PT, |R39|, 1.469367938527859385e-39, PT ;  /* 0x001000002700780b */ /* 0x000fda0003f0c200 */
[----:B------:R-:W-:Y:S05]  /*1940*/  @P0 BRA `(.L_x_20) ;  /* 0x0000000000940947 */ /* 0x000fea0003800000 */
[----:B------:R-:W-:-:S06]  /*1950*/  DFMA R10, R32, -R10, R30 ;  /* 0x8000000a200a722b */ /* 0x000fcc000000001e */
[----:B------:R-:W-:-:S04]  /*1960*/  IMAD.MOV.U32 R10, RZ, RZ, RZ ;  /* 0x000000ffff0a7224 */ /* 0x000fc800078e00ff */
[C---:B------:R-:W-:Y:S02]  /*1970*/  FSETP.NEU.AND P0, PT, R11.reuse, RZ, PT ;  /* 0x000000ff0b00720b */ /* 0x040fe40003f0d000 */
[----:B------:R-:W-:-:S04]  /*1980*/  LOP3.LUT R12, R11, 0x80000000, R9, 0x48, !PT ;  /* 0x800000000b0c7812 */ /* 0x000fc800078e4809 */
[----:B------:R-:W-:-:S07]  /*1990*/  LOP3.LUT R11, R12, R13, RZ, 0xfc, !PT ;  /* 0x0000000d0c0b7212 */ /* 0x000fce00078efcff */
[----:B------:R-:W-:Y:S05]  /*19a0*/  @!P0 BRA `(.L_x_20) ;  /* 0x00000000007c8947 */ /* 0x000fea0003800000 */
[----:B------:R-:W-:Y:S01]  /*19b0*/  IMAD.MOV R9, RZ, RZ, -R7 ;  /* 0x000000ffff097224 */ /* 0x000fe200078e0a07 */
[----:B------:R-:W-:Y:S01]  /*19c0*/  DMUL.RP R10, R32, R10 ;  /* 0x0000000a200a7228 */ /* 0x000fe20000008000 */
[----:B------:R-:W-:Y:S01]  /*19d0*/  IMAD.MOV.U32 R8, RZ, RZ, RZ ;  /* 0x000000ffff087224 */ /* 0x000fe200078e00ff */
[----:B------:R-:W-:-:S05]  /*19e0*/  IADD3 R7, PT, PT, -R7, -0x43300000, RZ ;  /* 0xbcd0000007077810 */ /* 0x000fca0007ffe1ff */
[----:B------:R-:W-:-:S10]  /*19f0*/  DFMA R8, R38, -R8, R32 ;  /* 0x800000082608722b */ /* 0x000fd40000000020 */
[----:B------:R-:W-:Y:S02]  /*1a00*/  FSETP.NEU.AND P0, PT, |R9|, R7, PT ;  /* 0x000000070900720b */ /* 0x000fe40003f0d200 */
[----:B------:R-:W-:Y:S02]  /*1a10*/  LOP3.LUT R7, R11, R12, RZ, 0x3c, !PT ;  /* 0x0000000c0b077212 */ /* 0x000fe400078e3cff */
[----:B------:R-:W-:Y:S02]  /*1a20*/  FSEL R38, R10, R38, !P0 ;  /* 0x000000260a267208 */ /* 0x000fe40004000000 */
[----:B------:R-:W-:Y:S01]  /*1a30*/  FSEL R39, R7, R39, !P0 ;  /* 0x0000002707277208 */ /* 0x000fe20004000000 */
[----:B------:R-:W-:Y:S06]  /*1a40*/  BRA `(.L_x_20) ;  /* 0x0000000000547947 */ /* 0x000fec0003800000 */
.L_x_19:
[----:B------:R-:W-:-:S14]  /*1a50*/  DSETP.NAN.AND P0, PT, R12, R12, PT ;  /* 0x0000000c0c00722a */ /* 0x000fdc0003f08000 */
[----:B------:R-:W-:Y:S05]  /*1a60*/  @P0 BRA `(.L_x_21) ;  /* 0x0000000000440947 */ /* 0x000fea0003800000 */
[----:B------:R-:W-:-:S14]  /*1a70*/  DSETP.NAN.AND P0, PT, R8, R8, PT ;  /* 0x000000080800722a */ /* 0x000fdc0003f08000 */
[----:B------:R-:W-:Y:S05]  /*1a80*/  @P0 BRA `(.L_x_22) ;  /* 0x0000000000300947 */ /* 0x000fea0003800000 */
[----:B------:R-:W-:Y:S01]  /*1a90*/  ISETP.NE.AND P0, PT, R35, R36, PT ;  /* 0x000000242300720c */ /* 0x000fe20003f05270 */
[----:B------:R-:W-:Y:S01]  /*1aa0*/  IMAD.MOV.U32 R38, RZ, RZ, 0x0 ;  /* 0x00000000ff267424 */ /* 0x000fe200078e00ff */
[----:B------:R-:W-:-:S11]  /*1ab0*/  MOV R39, 0xfff80000 ;  /* 0xfff8000000277802 */ /* 0x000fd60000000f00 */
[----:B------:R-:W-:Y:S05]  /*1ac0*/  @!P0 BRA `(.L_x_20) ;  /* 0x0000000000348947 */ /* 0x000fea0003800000 */
[----:B------:R-:W-:Y:S02]  /*1ad0*/  ISETP.NE.AND P0, PT, R35, 0x7ff00000, PT ;  /* 0x7ff000002300780c */ /* 0x000fe40003f05270 */
[----:B------:R-:W-:Y:S02]  /*1ae0*/  LOP3.LUT R39, R13, 0x80000000, R9, 0x48, !PT ;  /* 0x800000000d277812 */ /* 0x000fe400078e4809 */
[----:B------:R-:W-:-:S13]  /*1af0*/  ISETP.EQ.OR P0, PT, R36, RZ, !P0 ;  /* 0x000000ff2400720c */ /* 0x000fda0004702670 */
[----:B------:R-:W-:Y:S01]  /*1b00*/  @P0 LOP3.LUT R7, R39, 0x7ff00000, RZ, 0xfc, !PT ;  /* 0x7ff0000027070812 */ /* 0x000fe200078efcff */
[----:B------:R-:W-:Y:S02]  /*1b10*/  @!P0 IMAD.MOV.U32 R38, RZ, RZ, RZ ;  /* 0x000000ffff268224 */ /* 0x000fe400078e00ff */
[----:B------:R-:W-:Y:S02]  /*1b20*/  @P0 IMAD.MOV.U32 R38, RZ, RZ, RZ ;  /* 0x000000ffff260224 */ /* 0x000fe400078e00ff */
[----:B------:R-:W-:Y:S01]  /*1b30*/  @P0 IMAD.MOV.U32 R39, RZ, RZ, R7 ;  /* 0x000000ffff270224 */ /* 0x000fe200078e0007 */
[----:B------:R-:W-:Y:S06]  /*1b40*/  BRA `(.L_x_20) ;  /* 0x0000000000147947 */ /* 0x000fec0003800000 */
.L_x_22:
[----:B------:R-:W-:Y:S01]  /*1b50*/  LOP3.LUT R39, R9, 0x80000, RZ, 0xfc, !PT ;  /* 0x0008000009277812 */ /* 0x000fe200078efcff */
[----:B------:R-:W-:Y:S01]  /*1b60*/  IMAD.MOV.U32 R38, RZ, RZ, R8 ;  /* 0x000000ffff267224 */ /* 0x000fe200078e0008 */
[----:B------:R-:W-:Y:S06]  /*1b70*/  BRA `(.L_x_20) ;  /* 0x0000000000087947 */ /* 0x000fec0003800000 */
.L_x_21:
[----:B------:R-:W-:Y:S01]  /*1b80*/  LOP3.LUT R39, R13, 0x80000, RZ, 0xfc, !PT ;  /* 0x000800000d277812 */ /* 0x000fe200078efcff */
[----:B------:R-:W-:-:S07]  /*1b90*/  IMAD.MOV.U32 R38, RZ, RZ, R12 ;  /* 0x000000ffff267224 */ /* 0x000fce00078e000c */
.L_x_20:
[----:B------:R-:W-:Y:S05]  /*1ba0*/  BSYNC.RECONVERGENT B2 ;  /* 0x0000000000027941 */ /* 0x000fea0003800200 */
.L_x_18:
[----:B------:R-:W-:Y:S02]  /*1bb0*/  IMAD.MOV.U32 R8, RZ, RZ, R0 ;  /* 0x000000ffff087224 */ /* 0x000fe400078e0000 */
[----:B------:R-:W-:-:S04]  /*1bc0*/  IMAD.MOV.U32 R9, RZ, RZ, 0x0 ;  /* 0x00000000ff097424 */ /* 0x000fc800078e00ff */
[----:B------:R-:W-:Y:S05]  /*1bd0*/  RET.REL.NODEC R8 `(_ZN14implicit_fused32build_system_from_moments_kernelIdEEvPKT_S3_S3_S3_S3_S3_S3_iiS1_S1_S1_S1_PS1_S4_S4_S4_) ;  /* 0xffffffe408087950 */ /* 0x000fea0003c3ffff */
        .weak           $__internal_1_$__cuda_sm20_drsqrt_f64_slowpath_v2
        .type           $__internal_1_$__cuda_sm20_drsqrt_f64_slowpath_v2,@function
        .size           $__internal_1_$__cuda_sm20_drsqrt_f64_slowpath_v2,($__internal_2_$__cuda_sm20_dsqrt_rn_f64_mediumpath_v1 - $__internal_1_$__cuda_sm20_drsqrt_f64_slowpath_v2)
$__internal_1_$__cuda_sm20_drsqrt_f64_slowpath_v2:
[----:B------:R-:W-:Y:S01]  /*1be0*/  IMAD.MOV.U32 R10, RZ, RZ, R16 ;  /* 0x000000ffff0a7224 */ /* 0x000fe200078e0010 */
[----:B------:R-:W-:Y:S01]  /*1bf0*/  BSSY.RECONVERGENT B2, `(.L_x_23) ;  /* 0x000001e000027945 */ /* 0x000fe20003800200 */
[----:B------:R-:W-:Y:S01]  /*1c00*/  IMAD.MOV.U32 R11, RZ, RZ, R17 ;  /* 0x000000ffff0b7224 */ /* 0x000fe200078e0011 */
[----:B------:R-:W-:-:S05]  /*1c10*/  LOP3.LUT R8, R17, 0x80000000, RZ, 0xc0, !PT ;  /* 0x8000000011087812 */ /* 0x000fca00078ec0ff */
[----:B------:R-:W-:-:S14]  /*1c20*/  DSETP.NEU.AND P0, PT, R10, RZ, PT ;  /* 0x000000ff0a00722a */ /* 0x000fdc0003f0d000 */
[----:B------:R-:W-:Y:S05]  /*1c30*/  @!P0 BRA `(.L_x_24) ;  /* 0x00000000005c8947 */ /* 0x000fea0003800000 */
[----:B------:R-:W-:-:S14]  /*1c40*/  DSETP.GTU.AND P0, PT, |R10|, +INF , PT ;  /* 0x7ff000000a00742a */ /* 0x000fdc0003f0c200 */
[----:B------:R-:W-:Y:S05]  /*1c50*/  @P0 BRA `(.L_x_25) ;  /* 0x00000000004c0947 */ /* 0x000fea0003800000 */
[----:B------:R-:W-:-:S13]  /*1c60*/  ISETP.NE.AND P0, PT, R8, RZ, PT ;  /* 0x000000ff0800720c */ /* 0x000fda0003f05270 */
[----:B------:R-:W-:Y:S02]  /*1c70*/  @P0 IMAD.MOV.U32 R8, RZ, RZ, 0x0 ;  /* 0x00000000ff080424 */ /* 0x000fe400078e00ff */
[----:B------:R-:W-:Y:S01]  /*1c80*/  @P0 IMAD.MOV.U32 R9, RZ, RZ, -0x80000 ;  /* 0xfff80000ff090424 */ /* 0x000fe200078e00ff */
[----:B------:R-:W-:Y:S06]  /*1c90*/  @P0 BRA `(.L_x_26) ;  /* 0x00000000004c0947 */ /* 0x000fec0003800000 */
[----:B------:R-:W-:-:S14]  /*1ca0*/  DSETP.NEU.AND P0, PT, |R10|, +INF , PT ;  /* 0x7ff000000a00742a */ /* 0x000fdc0003f0d200 */
[----:B------:R-:W-:Y:S01]  /*1cb0*/  @!P0 CS2R R8, SRZ ;  /* 0x0000000000088805 */ /* 0x000fe2000001ff00 */
[----:B------:R-:W-:Y:S06]  /*1cc0*/  @!P0 BRA `(.L_x_26) ;  /* 0x0000000000408947 */ /* 0x000fec0003800000 */
[----:B------:R-:W-:Y:S01]  /*1cd0*/  DMUL R10, R10, 1.80143985094819840000e+16 ;  /* 0x435000000a0a7828 */ /* 0x000fe20000000000 */
[----:B------:R-:W-:Y:S01]  /*1ce0*/  IMAD.MOV.U32 R8, RZ, RZ, RZ ;  /* 0x000000ffff087224 */ /* 0x000fe200078e00ff */
[----:B------:R-:W-:Y:S01]  /*1cf0*/  MOV R30, 0x0 ;  /* 0x00000000001e7802 */ /* 0x000fe20000000f00 */
[----:B------:R-:W-:-:S03]  /*1d00*/  IMAD.MOV.U32 R31, RZ, RZ, 0x3fd80000 ;  /* 0x3fd80000ff1f7424 */ /* 0x000fc600078e00ff */
[----:B------:R-:W0:Y:S02]  /*1d10*/  MUFU.RSQ64H R9, R11 ;  /* 0x0000000b00097308 */ /* 0x000e240000001c00 */
[----:B0-----:R-:W-:-:S08]  /*1d20*/  DMUL R12, R8, R8 ;  /* 0x00000008080c7228 */ /* 0x001fd00000000000 */
[----:B------:R-:W-:-:S08]  /*1d30*/  DFMA R12, R10, -R12, 1 ;  /* 0x3ff000000a0c742b */ /* 0x000fd0000000080c */
[----:B------:R-:W-:Y:S02]  /*1d40*/  DFMA R30, R12, R30, 0.5 ;  /* 0x3fe000000c1e742b */ /* 0x000fe4000000001e */
[----:B------:R-:W-:-:S08]  /*1d50*/  DMUL R12, R8, R12 ;  /* 0x0000000c080c7228 */ /* 0x000fd00000000000 */
[----:B------:R-:W-:-:S08]  /*1d60*/  DFMA R8, R30, R12, R8 ;  /* 0x0000000c1e08722b */ /* 0x000fd00000000008 */
[----:B------:R-:W-:Y:S01]  /*1d70*/  DMUL R8, R8, 134217728 ;  /* 0x41a0000008087828 */ /* 0x000fe20000000000 */
[----:B------:R-:W-:Y:S10]  /*1d80*/  BRA `(.L_x_26) ;  /* 0x0000000000107947 */ /* 0x000ff40003800000 */
.L_x_25:
[----:B------:R-:W-:Y:S01]  /*1d90*/  DADD R8, R10, R10 ;  /* 0x000000000a087229 */ /* 0x000fe2000000000a */
[----:B------:R-:W-:Y:S10]  /*1da0*/  BRA `(.L_x_26) ;  /* 0x0000000000087947 */ /* 0x000ff40003800000 */
.L_x_24:
[----:B------:R-:W-:Y:S01]  /*1db0*/  LOP3.LUT R9, R8, 0x7ff00000, RZ, 0xfc, !PT ;  /* 0x7ff0000008097812 */ /* 0x000fe200078efcff */
[----:B------:R-:W-:-:S07]  /*1dc0*/  IMAD.MOV.U32 R8, RZ, RZ, RZ ;  /* 0x000000ffff087224 */ /* 0x000fce00078e00ff */
.L_x_26:
[----:B------:R-:W-:Y:S05]  /*1dd0*/  BSYNC.RECONVERGENT B2 ;  /* 0x0000000000027941 */ /* 0x000fea0003800200 */
.L_x_23:
[----:B------:R-:W-:Y:S02]  /*1de0*/  IMAD.MOV.U32 R10, RZ, RZ, R8 ;  /* 0x000000ffff0a7224 */ /* 0x000fe400078e0008 */
[----:B------:R-:W-:Y:S02]  /*1df0*/  IMAD.MOV.U32 R11, RZ, RZ, R9 ;  /* 0x000000ffff0b7224 */ /* 0x000fe400078e0009 */
[----:B------:R-:W-:Y:S02]  /*1e00*/  IMAD.MOV.U32 R8, RZ, RZ, R0 ;  /* 0x000000ffff087224 */ /* 0x000fe400078e0000 */
[----:B------:R-:W-:-:S04]  /*1e10*/  IMAD.MOV.U32 R9, RZ, RZ, 0x0 ;  /* 0x00000000ff097424 */ /* 0x000fc800078e00ff */
[----:B------:R-:W-:Y:S05]  /*1e20*/  RET.REL.NODEC R8 `(_ZN14implicit_fused32build_system_from_moments_kernelIdEEvPKT_S3_S3_S3_S3_S3_S3_iiS1_S1_S1_S1_PS1_S4_S4_S4_) ;  /* 0xffffffe008747950 */ /* 0x000fea0003c3ffff */
        .weak           $__internal_2_$__cuda_sm20_dsqrt_rn_f64_mediumpath_v1
        .type           $__internal_2_$__cuda_sm20_dsqrt_rn_f64_mediumpath_v1,@function
        .size           $__internal_2_$__cuda_sm20_dsqrt_rn_f64_mediumpath_v1,(.L_x_49 - $__internal_2_$__cuda_sm20_dsqrt_rn_f64_mediumpath_v1)
$__internal_2_$__cuda_sm20_dsqrt_rn_f64_mediumpath_v1:
[----:B------:R-:W-:Y:S01]  /*1e30*/  ISETP.GE.U32.AND P0, PT, R6, -0x3400000, PT ;  /* 0xfcc000000600780c */ /* 0x000fe20003f06070 */
[----:B------:R-:W-:Y:S01]  /*1e40*/  BSSY.RECONVERGENT B2, `(.L_x_27) ;  /* 0x0000028000027945 */ /* 0x000fe20003800200 */
[----:B------:R-:W-:Y:S02]  /*1e50*/  IMAD.MOV.U32 R12, RZ, RZ, R14 ;  /* 0x000000ffff0c7224 */ /* 0x000fe400078e000e */
[----:B------:R-:W-:Y:S02]  /*1e60*/  IMAD.MOV.U32 R6, RZ, RZ, R30 ;  /* 0x000000ffff067224 */ /* 0x000fe400078e001e */
[----:B------:R-:W-:Y:S02]  /*1e70*/  IMAD.MOV.U32 R7, RZ, RZ, R31 ;  /* 0x000000ffff077224 */ /* 0x000fe400078e001f */
[----:B------:R-:W-:Y:S02]  /*1e80*/  IMAD.MOV.U32 R8, RZ, RZ, R16 ;  /* 0x000000ffff087224 */ /* 0x000fe400078e0010 */
[----:B------:R-:W-:-:S03]  /*1e90*/  IMAD.MOV.U32 R9, RZ, RZ, R17 ;  /* 0x000000ffff097224 */ /* 0x000fc600078e0011 */
[----:B------:R-:W-:Y:S05]  /*1ea0*/  @!P0 BRA `(.L_x_28) ;  /* 0x0000000000208947 */ /* 0x000fea0003800000 */
[----:B------:R-:W-:-:S10]  /*1eb0*/  DFMA.RM R6, R6, R12, R10 ;  /* 0x0000000c0606722b */ /* 0x000fd4000000400a */
[----:B------:R-:W-:-:S05]  /*1ec0*/  IADD3 R10, P0, PT, R6, 0x1, RZ ;  /* 0x00000001060a7810 */ /* 0x000fca0007f1e0ff */
[----:B------:R-:W-:-:S06]  /*1ed0*/  IMAD.X R11, RZ, RZ, R7, P0 ;  /* 0x000000ffff0b7224 */ /* 0x000fcc00000e0607 */
[----:B------:R-:W-:-:S08]  /*1ee0*/  DFMA.RP R8, -R6, R10, R8 ;  /* 0x0000000a0608722b */ /* 0x000fd00000008108 */
[----:B------:R-:W-:-:S06]  /*1ef0*/  DSETP.GT.AND P0, PT, R8, RZ, PT ;  /* 0x000000ff0800722a */ /* 0x000fcc0003f04000 */
[----:B------:R-:W-:Y:S02]  /*1f00*/  FSEL R6, R10, R6, P0 ;  /* 0x000000060a067208 */ /* 0x000fe40000000000 */
[----:B------:R-:W-:Y:S01]  /*1f10*/  FSEL R7, R11, R7, P0 ;  /* 0x000000070b077208 */ /* 0x000fe20000000000 */
[----:B------:R-:W-:Y:S06]  /*1f20*/  BRA `(.L_x_29) ;  /* 0x0000000000647947 */ /* 0x000fec0003800000 */
.L_x_28:
[----:B------:R-:W-:-:S14]  /*1f30*/  DSETP.NE.AND P0, PT, R8, RZ, PT ;  /* 0x000000ff0800722a */ /* 0x000fdc0003f05000 */
[----:B------:R-:W-:Y:S05]  /*1f40*/  @!P0 BRA `(.L_x_30) ;  /* 0x0000000000588947 */ /* 0x000fea0003800000 */
[----:B------:R-:W-:-:S13]  /*1f50*/  ISETP.GE.AND P0, PT, R9, RZ, PT ;  /* 0x000000ff0900720c */ /* 0x000fda0003f06270 */
[----:B------:R-:W-:Y:S01]  /*1f60*/  @!P0 MOV R6, 0x0 ;  /* 0x0000000000068802 */ /* 0x000fe20000000f00 */
[----:B------:R-:W-:Y:S01]  /*1f70*/  @!P0 IMAD.MOV.U32 R7, RZ, RZ, -0x80000 ;  /* 0xfff80000ff078424 */ /* 0x000fe200078e00ff */
[----:B------:R-:W-:Y:S06]  /*1f80*/  @!P0 BRA `(.L_x_29) ;  /* 0x00000000004c8947 */ /* 0x000fec0003800000 */
[----:B------:R-:W-:-:S13]  /*1f90*/  ISETP.GT.AND P0, PT, R9, 0x7fefffff, PT ;  /* 0x7fefffff0900780c */ /* 0x000fda0003f04270 */
[----:B------:R-:W-:Y:S05]  /*1fa0*/  @P0 BRA `(.L_x_30) ;  /* 0x0000000000400947 */ /* 0x000fea0003800000 */
[----:B------:R-:W-:Y:S01]  /*1fb0*/  DMUL R6, R8, 8.11296384146066816958e+31 ;  /* 0x4690000008067828 */ /* 0x000fe20000000000 */
[----:B------:R-:W-:Y:S02]  /*1fc0*/  IMAD.MOV.U32 R12, RZ, RZ, 0x0 ;  /* 0x00000000ff0c7424 */ /* 0x000fe400078e00ff */
[----:B------:R-:W-:Y:S02]  /*1fd0*/  IMAD.MOV.U32 R8, RZ, RZ, RZ ;  /* 0x000000ffff087224 */ /* 0x000fe400078e00ff */
[----:B------:R-:W-:Y:S01]  /*1fe0*/  IMAD.MOV.U32 R13, RZ, RZ, 0x3fd80000 ;  /* 0x3fd80000ff0d7424 */ /* 0x000fe200078e00ff */
[----:B------:R-:W0:Y:S03]  /*1ff0*/  MUFU.RSQ64H R9, R7 ;  /* 0x0000000700097308 */ /* 0x000e260000001c00 */
[----:B0-----:R-:W-:-:S08]  /*2000*/  DMUL R10, R8, R8 ;  /* 0x00000008080a7228 */ /* 0x001fd00000000000 */
[----:B------:R-:W-:-:S08]  /*2010*/  DFMA R10, R6, -R10, 1 ;  /* 0x3ff00000060a742b */ /* 0x000fd0000000080a */
[----:B------:R-:W-:Y:S02]  /*2020*/  DFMA R12, R10, R12, 0.5 ;  /* 0x3fe000000a0c742b */ /* 0x000fe4000000000c */
[----:B------:R-:W-:-:S08]  /*2030*/  DMUL R10, R8, R10 ;  /* 0x0000000a080a7228 */ /* 0x000fd00000000000 */
[----:B------:R-:W-:-:S08]  /*2040*/  DFMA R10, R12, R10, R8 ;  /* 0x0000000a0c0a722b */ /* 0x000fd00000000008 */
[----:B------:R-:W-:Y:S02]  /*2050*/  DMUL R8, R6, R10 ;  /* 0x0000000a06087228 */ /* 0x000fe40000000000 */
[----:B------:R-:W-:-:S06]  /*2060*/  VIADD R11, R11, 0xfff00000 ;  /* 0xfff000000b0b7836 */ /* 0x000fcc0000000000 */
[----:B------:R-:W-:-:S08]  /*2070*/  DFMA R12, R8, -R8, R6 ;  /* 0x80000008080c722b */ /* 0x000fd00000000006 */
[----:B------:R-:W-:-:S10]  /*2080*/  DFMA R6, R10, R12, R8 ;  /* 0x0000000c0a06722b */ /* 0x000fd40000000008 */
[----:B------:R-:W-:Y:S01]  /*2090*/  VIADD R7, R7, 0xfcb00000 ;  /* 0xfcb0000007077836 */ /* 0x000fe20000000000 */
[----:B------:R-:W-:Y:S06]  /*20a0*/  BRA `(.L_x_29) ;  /* 0x0000000000047947 */ /* 0x000fec0003800000 */
.L_x_30:
[----:B------:R-:W-:-:S11]  /*20b0*/  DADD R6, R8, R8 ;  /* 0x0000000008067229 */ /* 0x000fd60000000008 */
.L_x_29:
[----:B------:R-:W-:Y:S05]  /*20c0*/  BSYNC.RECONVERGENT B2 ;  /* 0x0000000000027941 */ /* 0x000fea0003800200 */
.L_x_27:
[----:B------:R-:W-:Y:S02]  /*20d0*/  IMAD.MOV.U32 R8, RZ, RZ, R6 ;  /* 0x000000ffff087224 */ /* 0x000fe400078e0006 */
[----:B------:R-:W-:Y:S02]  /*20e0*/  IMAD.MOV.U32 R9, RZ, RZ, R7 ;  /* 0x000000ffff097224 */ /* 0x000fe400078e0007 */
[----:B------:R-:W-:Y:S02]  /*20f0*/  IMAD.MOV.U32 R6, RZ, RZ, R0 ;  /* 0x000000ffff067224 */ /* 0x000fe400078e0000 */
[----:B------:R-:W-:-:S04]  /*2100*/  IMAD.MOV.U32 R7, RZ, RZ, 0x0 ;  /* 0x00000000ff077424 */ /* 0x000fc800078e00ff */
[----:B------:R-:W-:Y:S05]  /*2110*/  RET.REL.NODEC R6 `(_ZN14implicit_fused32build_system_from_moments_kernelIdEEvPKT_S3_S3_S3_S3_S3_S3_iiS1_S1_S1_S1_PS1_S4_S4_S4_) ;  /* 0xffffffdc06b87950 */ /* 0x000fea0003c3ffff */
.L_x_31:
[----:B------:R-:W-:-:S00]  /*2120*/  BRA `(.L_x_31) ;  /* 0xfffffffc00fc7947 */ /* 0x000fc0000383ffff */
[----:B------:R-:W-:-:S00]  /*2130*/  NOP ;  /* 0x0000000000007918 */ /* 0x000fc00000000000 */
        /* <DEDUP_REMOVED lines=12> */
.L_x_49:


//--------------------- .text._ZN14implicit_fused21moments_n_nu_T_kernelIdEEvPKT_S3_iiS1_PS1_S4_S4_ --------------------------
	.section	.text._ZN14implicit_fused21moments_n_nu_T_kernelIdEEvPKT_S3_iiS1_PS1_S4_S4_,"ax",@progbits
	.align	128
        .global         _ZN14implicit_fused21moments_n_nu_T_kernelIdEEvPKT_S3_iiS1_PS1_S4_S4_
        .type           _ZN14implicit_fused21moments_n_nu_T_kernelIdEEvPKT_S3_iiS1_PS1_S4_S4_,@function
        .size           _ZN14implicit_fused21moments_n_nu_T_kernelIdEEvPKT_S3_iiS1_PS1_S4_S4_,(.L_x_50 - _ZN14implicit_fused21moments_n_nu_T_kernelIdEEvPKT_S3_iiS1_PS1_S4_S4_)
        .other          _ZN14implicit_fused21moments_n_nu_T_kernelIdEEvPKT_S3_iiS1_PS1_S4_S4_,@"STO_CUDA_ENTRY STV_DEFAULT"
_ZN14implicit_fused21moments_n_nu_T_kernelIdEEvPKT_S3_iiS1_PS1_S4_S4_:
.text._ZN14implicit_fused21moments_n_nu_T_kernelIdEEvPKT_S3_iiS1_PS1_S4_S4_:
[----:B------:R-:W-:Y:S01]  /*0000*/  LDC R1, c[0x0][0x37c] ;  /* 0x0000df00ff017b82 */ /* 0x000fe20000000800 */
[----:B------:R-:W0:Y:S01]  /*0010*/  S2R R27, SR_CTAID.X ;  /* 0x00000000001b7919 */ /* 0x000e220000002500 */
[----:B------:R-:W0:Y:S02]  /*0020*/  LDCU UR4, c[0x0][0x390] ;  /* 0x00007200ff0477ac */ /* 0x000e240008000800 */
[----:B0-----:R-:W-:-:S13]  /*0030*/  ISETP.GE.AND P0, PT, R27, UR4, PT ;  /* 0x000000041b007c0c */ /* 0x001fda000bf06270 */
[----:B------:R-:W-:Y:S05]  /*0040*/  @P0 EXIT ;  /* 0x000000000000094d */ /* 0x000fea0003800000 */
[----:B------:R-:W0:Y:S01]  /*0050*/  S2R R18, SR_TID.X ;  /* 0x0000000000127919 */ /* 0x000e220000002100 */
[----:B------:R-:W0:Y:S01]  /*0060*/  LDCU UR4, c[0x0][0x394] ;  /* 0x00007280ff0477ac */ /* 0x000e220008000800 */
[----:B------:R-:W1:Y:S01]  /*0070*/  LDC R0, c[0x0][0x360] ;  /* 0x0000d800ff007b82 */ /* 0x000e620000000800 */
[----:B------:R-:W-:Y:S01]  /*0080*/  MOV R19, 0x400 ;  /* 0x0000040000137802 */ /* 0x000fe20000000f00 */
[----:B------:R-:W2:Y:S01]  /*0090*/  S2R R2, SR_CgaCtaId ;  /* 0x0000000000027919 */ /* 0x000ea20000008800 */
[----:B------:R-:W3:Y:S01]  /*00a0*/  LDCU.64 UR8, c[0x0][0x358] ;  /* 0x00006b00ff0877ac */ /* 0x000ee20008000a00 */
[----:B------:R-:W-:Y:S01]  /*00b0*/  BSSY.RECONVERGENT B0, `(.L_x_32) ;  /* 0x000001c000007945 */ /* 0x000fe20003800200 */
[----:B------:R-:W-:Y:S02]  /*00c0*/  CS2R R6, SRZ ;  /* 0x0000000000067805 */ /* 0x000fe4000001ff00 */
[----:B------:R-:W-:Y:S01]  /*00d0*/  CS2R R4, SRZ ;  /* 0x0000000000047805 */ /* 0x000fe2000001ff00 */
[----:B-1----:R-:W-:Y:S01]  /*00e0*/  IMAD.MOV.U32 R20, RZ, RZ, R0 ;  /* 0x000000ffff147224 */ /* 0x002fe200078e0000 */
[----:B0-----:R-:W-:-:S02]  /*00f0*/  ISETP.GE.AND P0, PT, R18, UR4, PT ;  /* 0x0000000412007c0c */ /* 0x001fc4000bf06270 */
[----:B--2---:R-:W-:Y:S02]  /*0100*/  LEA R19, R2, R19, 0x18 ;  /* 0x0000001302137211 */ /* 0x004fe400078ec0ff */
[----:B------:R-:W-:-:S03]  /*0110*/  CS2R R2, SRZ ;  /* 0x0000000000027805 */ /* 0x000fc6000001ff00 */
[----:B------:R-:W-:-:S04]  /*0120*/  IMAD R21, R18, 0x8, R19 ;  /* 0x0000000812157824 */ /* 0x000fc800078e0213 */
[----:B------:R-:W-:Y:S02]  /*0130*/  IMAD R23, R0, 0x8, R21 ;  /* 0x0000000800177824 */ /* 0x000fe400078e0215 */
[----:B---3--:R-:W-:Y:S05]  /*0140*/  @P0 BRA `(.L_x_33) ;  /* 0x0000000000480947 */ /* 0x008fea0003800000 */
[----:B------:R-:W0:Y:S01]  /*0150*/  LDC.64 R8, c[0x0][0x380] ;  /* 0x0000e000ff087b82 */ /* 0x000e220000000a00 */
[----:B------:R-:W-:Y:S01]  /*0160*/  IMAD.MOV.U32 R25, RZ, RZ, R18 ;  /* 0x000000ffff197224 */ /* 0x000fe200078e0012 */
[----:B------:R-:W-:Y:S02]  /*0170*/  CS2R R2, SRZ ;  /* 0x0000000000027805 */ /* 0x000fe4000001ff00 */
[----:B------:R-:W-:Y:S02]  /*0180*/  CS2R R4, SRZ ;  /* 0x0000000000047805 */ /* 0x000fe4000001ff00 */
[----:B------:R-:W-:Y:S02]  /*0190*/  CS2R R6, SRZ ;  /* 0x0000000000067805 */ /* 0x000fe4000001ff00 */
[----:B------:R-:W1:Y:S05]  /*01a0*/  LDC.64 R10, c[0x0][0x388] ;  /* 0x0000e200ff0a7b82 */ /* 0x000e6a0000000a00 */
.L_x_34:
[----:B------:R-:W-:Y:S02]  /*01b0*/  IMAD R15, R27, UR4, R25 ;  /* 0x000000041b0f7c24 */ /* 0x000fe4000f8e0219 */
[----:B-1----:R-:W-:-:S04]  /*01c0*/  IMAD.WIDE R12, R25, 0x8, R10 ;  /* 0x00000008190c7825 */ /* 0x002fc800078e020a */
[----:B0-----:R-:W-:Y:S02]  /*01d0*/  IMAD.WIDE R14, R15, 0x8, R8 ;  /* 0x000000080f0e7825 */ /* 0x001fe400078e0208 */
[----:B------:R-:W2:Y:S04]  /*01e0*/  LDG.E.64.CONSTANT R12, desc[UR8][R12.64] ;  /* 0x000000080c0c7981 */ /* 0x000ea8000c1e9b00 */
[----:B------:R-:W2:Y:S01]  /*01f0*/  LDG.E.64.CONSTANT R14, desc[UR8][R14.64] ;  /* 0x000000080e0e7981 */ /* 0x000ea2000c1e9b00 */
[----:B------:R-:W-:-:S05]  /*0200*/  IMAD.IADD R25, R20, 0x1, R25 ;  /* 0x0000000114197824 */ /* 0x000fca00078e0219 */
[----:B------:R-:W-:Y:S01]  /*0210*/  ISETP.GE.AND P0, PT, R25, UR4, PT ;  /* 0x0000000419007c0c */ /* 0x000fe2000bf06270 */
[C---:B--2---:R-:W-:Y:S02]  /*0220*/  DMUL R16, R14.reuse, R12 ;  /* 0x0000000c0e107228 */ /* 0x044fe40000000000 */
[----:B------:R-:W-:-:S06]  /*0230*/  DADD R6, R14, R6 ;  /* 0x000000000e067229 */ /* 0x000fcc0000000006 */
[----:B------:R-:W-:Y:S02]  /*0240*/  DFMA R2, R12, R16, R2 ;  /* 0x000000100c02722b */ /* 0x000fe40000000002 */
[----:B------:R-:W-:Y:S02]  /*0250*/  DADD R4, R16, R4 ;  /* 0x0000000010047229 */ /* 0x000fe40000000004 */
[----:B------:R-:W-:Y:S09]  /*0260*/  @!P0 BRA `(.L_x_34) ;  /* 0xfffffffc00d08947 */ /* 0x000ff2000383ffff */
.L_x_33:
[----:B------:R-:W-:Y:S05]  /*0270*/  BSYNC.RECONVERGENT B0 ;  /* 0x0000000000007941 */ /* 0x000fea0003800200 */
.L_x_32:
[----:B------:R-:W-:Y:S01]  /*0280*/  ISETP.GE.U32.AND P0, PT, R20, 0x2, PT ;  /* 0x000000021400780c */ /* 0x000fe20003f06070 */
[----:B------:R-:W-:Y:S01]  /*0290*/  IMAD R9, R0, 0x8, R23 ;  /* 0x0000000800097824 */ /* 0x000fe200078e0217 */
[----:B------:R0:W-:Y:S04]  /*02a0*/  STS.64 [R21], R6 ;  /* 0x0000000615007388 */ /* 0x0001e80000000a00 */
[----:B------:R0:W-:Y:S04]  /*02b0*/  STS.64 [R23], R4 ;  /* 0x0000000417007388 */ /* 0x0001e80000000a00 */
[----:B------:R0:W-:Y:S01]  /*02c0*/  STS.64 [R9], R2 ;  /* 0x0000000209007388 */ /* 0x0001e20000000a00 */
[----:B------:R-:W-:Y:S06]  /*02d0*/  BAR.SYNC.DEFER_BLOCKING 0x0 ;  /* 0x0000000000007b1d */ /* 0x000fec0000010000 */
[----:B------:R-:W-:Y:S05]  /*02e0*/  @!P0 BRA `(.L_x_35) ;  /* 0x0000000000608947 */ /* 0x000fea0003800000 */
.L_x_38:
[----:B0-----:R-:W-:Y:S01]  /*02f0*/  SHF.R.U32.HI R2, RZ, 0x1, R20 ;  /* 0x00000001ff027819 */ /* 0x001fe20000011614 */
[----:B------:R-:W-:Y:S03]  /*0300*/  BSSY.RECONVERGENT B0, `(.L_x_36) ;  /* 0x0000012000007945 */ /* 0x000fe60003800200 */
[----:B------:R-:W-:-:S13]  /*0310*/  ISETP.GE.U32.AND P0, PT, R18, R2, PT ;  /* 0x000000021200720c */ /* 0x000fda0003f06070 */
[----:B------:R-:W-:Y:S05]  /*0320*/  @P0 BRA `(.L_x_37) ;  /* 0x00000000003c0947 */ /* 0x000fea0003800000 */
[----:B------:R-:W-:Y:S01]  /*0330*/  IMAD R3, R2, 0x8, R21 ;  /* 0x0000000802037824 */ /* 0x000fe200078e0215 */
[----:B------:R-:W-:Y:S03]  /*0340*/  LDS.64 R6, [R21] ;  /* 0x0000000015067984 */ /* 0x000fe60000000a00 */
[C---:B------:R-:W-:Y:S01]  /*0350*/  IMAD R15, R0.reuse, 0x8, R3 ;  /* 0x00000008000f7824 */ /* 0x040fe200078e0203 */
[----:B------:R-:W0:Y:S03]  /*0360*/  LDS.64 R4, [R3] ;  /* 0x0000000003047984 */ /* 0x000e260000000a00 */
[----:B------:R-:W-:Y:S01]  /*0370*/  IMAD R8, R0, 0x8, R15 ;  /* 0x0000000800087824 */ /* 0x000fe200078e020f */
[----:B0-----:R-:W-:-:S07]  /*0380*/  DADD R4, R4, R6 ;  /* 0x0000000004047229 */ /* 0x001fce0000000006 */
[----:B------:R-:W-:Y:S04]  /*0390*/  STS.64 [R21], R4 ;  /* 0x0000000415007388 */ /* 0x000fe80000000a00 */
[----:B------:R-:W-:Y:S04]  /*03a0*/  LDS.64 R6, [R15] ;  /* 0x000000000f067984 */ /* 0x000fe80000000a00 */
[----:B------:R-:W0:Y:S02]  /*03b0*/  LDS.64 R10, [R23] ;  /* 0x00000000170a7984 */ /* 0x000e240000000a00 */
[----:B0-----:R-:W-:-:S07]  /*03c0*/  DADD R6, R6, R10 ;  /* 0x0000000006067229 */ /* 0x001fce000000000a */
[----:B------:R-:W-:Y:S04]  /*03d0*/  STS.64 [R23], R6 ;  /* 0x0000000617007388 */ /* 0x000fe80000000a00 */
[----:B------:R-:W-:Y:S04]  /*03e0*/  LDS.64 R10, [R8] ;  /* 0x00000000080a7984 */ /* 0x000fe80000000a00 */
[----:B------:R-:W0:Y:S02]  /*03f0*/  LDS.64 R12, [R9] ;  /* 0x00000000090c7984 */ /* 0x000e240000000a00 */
[----:B0-----:R-:W-:-:S07]  /*0400*/  DADD R10, R10, R12 ;  /* 0x000000000a0a7229 */ /* 0x001fce000000000c */
[----:B------:R0:W-:Y:S04]  /*0410*/  STS.64 [R9], R10 ;  /* 0x0000000a09007388 */ /* 0x0001e80000000a00 */
.L_x_37:
[----:B------:R-:W-:Y:S05]  /*0420*/  BSYNC.RECONVERGENT B0 ;  /* 0x0000000000007941 */ /* 0x000fea0003800200 */
.L_x_36:
[----:B------:R-:W-:Y:S01]  /*0430*/  BAR.SYNC.DEFER_BLOCKING 0x0 ;  /* 0x0000000000007b1d */ /* 0x000fe20000010000 */
[----:B------:R-:W-:Y:S01]  /*0440*/  ISETP.GT.U32.AND P0, PT, R20, 0x3, PT ;  /* 0x000000031400780c */ /* 0x000fe20003f04070 */
[----:B------:R-:W-:-:S12]  /*0450*/  IMAD.MOV.U32 R20, RZ, RZ, R2 ;  /* 0x000000ffff147224 */ /* 0x000fd800078e0002 */
[----:B------:R-:W-:Y:S05]  /*0460*/  @P0 BRA `(.L_x_38) ;  /* 0xfffffffc00a00947 */ /* 0x000fea000383ffff */
.L_x_35:
[----:B------:R-:W-:-:S13]  /*0470*/  ISETP.NE.AND P0, PT, R18, RZ, PT ;  /* 0x000000ff1200720c */ /* 0x000fda0003f05270 */
[----:B------:R-:W-:Y:S05]  /*0480*/  @P0 EXIT ;  /* 0x000000000000094d */ /* 0x000fea0003800000 */
[----:B------:R-:W1:Y:S01]  /*0490*/  S2UR UR5, SR_CgaCtaId ;  /* 0x00000000000579c3 */ /* 0x000e620000008800 */
[----:B------:R-:W-:Y:S01]  /*04a0*/  UMOV UR4, 0x400 ;  /* 0x0000040000047882 */ /* 0x000fe20000000000 */
[----:B------:R-:W2:Y:S01]  /*04b0*/  LDCU.64 UR10, c[0x0][0x398] ;  /* 0x00007300ff0a77ac */ /* 0x000ea20008000a00 */
[----:B------:R-:W-:-:S04]  /*04c0*/  IMAD R19, R0, 0x8, R19 ;  /* 0x0000000800137824 */ /* 0x000fc800078e0213 */
[----:B------:R-:W-:Y:S01]  /*04d0*/  IMAD R0, R0, 0x8, R19 ;  /* 0x0000000800007824 */ /* 0x000fe200078e0213 */
[----:B------:R-:W2:Y:S04]  /*04e0*/  LDS.64 R14, [R19] ;  /* 0x00000000130e7984 */ /* 0x000ea80000000a00 */
[----:B------:R-:W3:Y:S01]  /*04f0*/  LDS.64 R12, [R0] ;  /* 0x00000000000c7984 */ /* 0x000ee20000000a00 */
[----:B-1----:R-:W-:-:S03]  /*0500*/  ULEA UR4, UR5, UR4, 0x18 ;  /* 0x0000000405047291 */ /* 0x002fc6000f8ec0ff */
[----:B------:R-:W-:Y:S02]  /*0510*/  UMOV UR5, 0x1a56e1f ;  /* 0x01a56e1f00057882 */ /* 0x000fe40000000000 */
[----:B------:R-:W-:Y:S02]  /*0520*/  UMOV UR6, UR5 ;  /* 0x0000000500067c82 */ /* 0x000fe40008000000 */
[----:B0-----:R-:W-:Y:S02]  /*0530*/  IMAD.U32 R5, RZ, RZ, UR6 ;  /* 0x00000006ff057e24 */ /* 0x001fe4000f8e00ff */
[----:B------:R-:W0:Y:S01]  /*0540*/  LDS.64 R2, [UR4] ;  /* 0x00000004ff027984 */ /* 0x000e220008000a00 */
[----:B------:R-:W-:Y:S01]  /*0550*/  UMOV UR4, 0xc2f8f359 ;  /* 0xc2f8f35900047882 */ /* 0x000fe20000000000 */
[----:B--2---:R-:W-:Y:S02]  /*0560*/  DMUL R14, R14, UR10 ;  /* 0x0000000a0e0e7c28 */ /* 0x004fe40008000000 */
[----:B---3--:R-:W-:-:S02]  /*0570*/  DMUL R12, R12, UR10 ;  /* 0x0000000a0c0c7c28 */ /* 0x008fc40008000000 */
[----:B0-----:R-:W-:-:S08]  /*0580*/  DMUL R2, R2, UR10 ;  /* 0x0000000a02027c28 */ /* 0x001fd00008000000 */
[----:B------:R-:W-:Y:S02]  /*0590*/  DSETP.MAX.AND P0, P1, R2, UR4, PT ;  /* 0x0000000402007e2a */ /* 0x000fe4000b90f000 */
[----:B------:R-:W-:-:S04]  /*05a0*/  IMAD.MOV.U32 R4, RZ, RZ, R3 ;  /* 0x000000ffff047224 */ /* 0x000fc800078e0003 */
[----:B------:R-:W-:Y:S01]  /*05b0*/  SEL R16, R2, UR4, P0 ;  /* 0x0000000402107c07 */ /* 0x000fe20008000000 */
[----:B------:R-:W-:Y:S01]  /*05c0*/  IMAD.MOV.U32 R2, RZ, RZ, 0x1 ;  /* 0x00000001ff027424 */ /* 0x000fe200078e00ff */
[----:B------:R-:W-:-:S06]  /*05d0*/  FSEL R17, R4, UR6, P0 ;  /* 0x0000000604117c08 */ /* 0x000fcc0008000000 */
[----:B------:R-:W-:Y:S02]  /*05e0*/  @P1 LOP3.LUT R17, R5, 0x80000, RZ, 0xfc, !PT ;  /* 0x0008000005111812 */ /* 0x000fe400078efcff */
[----:B------:R-:W-:Y:S02]  /*05f0*/  FSETP.GEU.AND P1, PT, |R15|, 6.5827683646048100446e-37, PT ;  /* 0x036000000f00780b */ /* 0x000fe40003f2e200 */
[----:B------:R-:W0:Y:S02]  /*0600*/  MUFU.RCP64H R3, R17 ;  /* 0x0000001100037308 */ /* 0x000e240000001800 */
[----:B0-----:R-:W-:-:S08]  /*0610*/  DFMA R4, -R16, R2, 1 ;  /* 0x3ff000001004742b */ /* 0x001fd00000000102 */
[----:B------:R-:W-:-:S08]  /*0620*/  DFMA R4, R4, R4, R4 ;  /* 0x000000040404722b */ /* 0x000fd00000000004 */
[----:B------:R-:W-:-:S08]  /*0630*/  DFMA R4, R2, R4, R2 ;  /* 0x000000040204722b */ /* 0x000fd00000000002 */
[----:B------:R-:W-:-:S08]  /*0640*/  DFMA R2, -R16, R4, 1 ;  /* 0x3ff000001002742b */ /* 0x000fd00000000104 */
[----:B------:R-:W-:-:S08]  /*0650*/  DFMA R2, R4, R2, R4 ;  /* 0x000000020402722b */ /* 0x000fd00000000004 */
[----:B------:R-:W-:-:S08]  /*0660*/  DMUL R4, R14, R2 ;  /* 0x000000020e047228 */ /* 0x000fd00000000000 */
[----:B------:R-:W-:-:S08]  /*0670*/  DFMA R6, -R16, R4, R14 ;  /* 0x000000041006722b */ /* 0x000fd0000000010e */
[----:B------:R-:W-:-:S10]  /*0680*/  DFMA R2, R2, R6, R4 ;  /* 0x000000060202722b */ /* 0x000fd40000000004 */
[----:B------:R-:W-:-:S05]  /*0690*/  FFMA R4, RZ, R17, R3 ;  /* 0x00000011ff047223 */ /* 0x000fca0000000003 */
[----:B------:R-:W-:-:S13]  /*06a0*/  FSETP.GT.AND P0, PT, |R4|, 1.469367938527859385e-39, PT ;  /* 0x001000000400780b */ /* 0x000fda0003f04200 */
[----:B------:R-:W-:Y:S05]  /*06b0*/  @P0 BRA P1, `(.L_x_39) ;  /* 0x0000000000200947 */ /* 0x000fea0000800000 */
[----:B------:R-:W-:Y:S01]  /*06c0*/  IMAD.MOV.U32 R6, RZ, RZ, R14 ;  /* 0x000000ffff067224 */ /* 0x000fe200078e000e */
[----:B------:R-:W-:Y:S01]  /*06d0*/  MOV R28, 0x720 ;  /* 0x00000720001c7802 */ /* 0x000fe20000000f00 */
[----:B------:R-:W-:Y:S02]  /*06e0*/  IMAD.MOV.U32 R7, RZ, RZ, R15 ;  /* 0x000000ffff077224 */ /* 0x000fe400078e000f */
[----:B------:R-:W-:Y:S02]  /*06f0*/  IMAD.MOV.U32 R8, RZ, RZ, R16 ;  /* 0x000000ffff087224 */ /* 0x000fe400078e0010 */
[----:B------:R-:W-:-:S07]  /*0700*/  IMAD.MOV.U32 R9, RZ, RZ, R17 ;  /* 0x000000ffff097224 */ /* 0x000fce00078e0011 */
[----:B------:R-:W-:Y:S05]  /*0710*/  CALL.REL.NOINC `($__internal_3_$__cuda_sm20_div_rn_f64_full) ;  /* 0x0000000000907944 */ /* 0x000fea0003c00000 */
[----:B------:R-:W-:Y:S02]  /*0720*/  IMAD.MOV.U32 R2, RZ, RZ, R4 ;  /* 0x000000ffff027224 */ /* 0x000fe400078e0004 */
[----:B------:R-:W-:-:S07]  /*0730*/  IMAD.MOV.U32 R3, RZ, RZ, R5 ;  /* 0x000000ffff037224 */ /* 0x000fce00078e0005 */
.L_x_39:
[----:B------:R-:W0:Y:S01]  /*0740*/  MUFU.RCP64H R5, R17 ;  /* 0x0000001100057308 */ /* 0x000e220000001800 */
[----:B------:R-:W-:Y:S01]  /*0750*/  IMAD.MOV.U32 R4, RZ, RZ, 0x1 ;  /* 0x00000001ff047424 */ /* 0x000fe200078e00ff */
[----:B------:R-:W-:-:S05]  /*0760*/  FSETP.GEU.AND P1, PT, |R13|, 6.5827683646048100446e-37, PT ;  /* 0x036000000d00780b */ /* 0x000fca0003f2e200 */
        /* <DEDUP_REMOVED lines=17> */
.L_x_40:
[----:B------:R-:W0:Y:S01]  /*0880*/  LDC.64 R6, c[0x0][0x3a0] ;  /* 0x0000e800ff067b82 */ /* 0x000e220000000a00 */
[----:B------:R-:W-:-:S07]  /*0890*/  DFMA R2, -R2, R2, R4 ;  /* 0x000000020202722b */ /* 0x000fce0000000104 */
[----:B------:R-:W1:Y:S01]  /*08a0*/  LDC.64 R8, c[0x0][0x3a8] ;  /* 0x0000ea00ff087b82 */ /* 0x000e620000000a00 */
[----:B------:R-:W-:-:S07]  /*08b0*/  DSETP.GT.AND P0, PT, R2, RZ, PT ;  /* 0x000000ff0200722a */ /* 0x000fce0003f04000 */
[----:B------:R-:W2:Y:S01]  /*08c0*/  LDC.64 R10, c[0x0][0x3b0] ;  /* 0x0000ec00ff0a7b82 */ /* 0x000ea20000000a00 */
[----:B0-----:R-:W-:-:S05]  /*08d0*/  IMAD.WIDE.U32 R4, R27, 0x8, R6 ;  /* 0x000000081b047825 */ /* 0x001fca00078e0006 */
[----:B------:R-:W-:Y:S01]  /*08e0*/  STG.E.64 desc[UR8][R4.64], R16 ;  /* 0x0000001004007986 */ /* 0x000fe2000c101b08 */
[----:B-1----:R-:W-:Y:S01]  /*08f0*/  IMAD.WIDE.U32 R6, R27, 0x8, R8 ;  /* 0x000000081b067825 */ /* 0x002fe200078e0008 */
[----:B------:R-:W-:Y:S02]  /*0900*/  FSEL R8, R2, -124.47528839111328125, P0 ;  /* 0xc2f8f35902087808 */ /* 0x000fe40000000000 */
[----:B------:R-:W-:Y:S02]  /*0910*/  FSEL R9, R3, 6.0769443484305323302e-38, P0 ;  /* 0x01a56e1f03097808 */ /* 0x000fe40000000000 */
[----:B------:R-:W-:Y:S01]  /*0920*/  STG.E.64 desc[UR8][R6.64], R14 ;  /* 0x0000000e06007986 */ /* 0x000fe2000c101b08 */
[----:B--2---:R-:W-:-:S05]  /*0930*/  IMAD.WIDE.U32 R2, R27, 0x8, R10 ;  /* 0x000000081b027825 */ /* 0x004fca00078e000a */
[----:B------:R-:W-:Y:S01]  /*0940*/  STG.E.64 desc[UR8][R2.64], R8 ;  /* 0x0000000802007986 */ /* 0x000fe2000c101b08 */
[----:B------:R-:W-:Y:S05]  /*0950*/  EXIT ;  /* 0x000000000000794d */ /* 0x000fea0003800000 */
        .weak           $__internal_3_$__cuda_sm20_div_rn_f64_full
        .type           $__internal_3_$__cuda_sm20_div_rn_f64_full,@function
        .size           $__internal_3_$__cuda_sm20_div_rn_f64_full,(.L_x_50 - $__internal_3_$__cuda_sm20_div_rn_f64_full)
$__internal_3_$__cuda_sm20_div_rn_f64_full:
[C---:B------:R-:W-:Y:S01]  /*0960*/  FSETP.GEU.AND P0, PT, |R9|.reuse, 1.469367938527859385e-39, PT ;  /* 0x001000000900780b */ /* 0x040fe20003f0e200 */
[----:B------:R-:W-:Y:S01]  /*0970*/  IMAD.MOV.U32 R22, RZ, RZ, 0x1 ;  /* 0x00000001ff167424 */ /* 0x000fe200078e00ff */
[C---:B------:R-:W-:Y:S01]  /*0980*/  LOP3.LUT R10, R9.reuse, 0x800fffff, RZ, 0xc0, !PT ;  /* 0x800fffff090a7812 */ /* 0x040fe200078ec0ff */
[----:B------:R-:W-:Y:S01]  /*0990*/  IMAD.MOV.U32 R18, RZ, RZ, R6 ;  /* 0x000000ffff127224 */ /* 0x000fe200078e0006 */
[----:B------:R-:W-:Y:S02]  /*09a0*/  LOP3.LUT R0, R9, 0x7ff00000, RZ, 0xc0, !PT ;  /* 0x7ff0000009007812 */ /* 0x000fe400078ec0ff */
[----:B------:R-:W-:Y:S01]  /*09b0*/  LOP3.LUT R11, R10, 0x3ff00000, RZ, 0xfc, !PT ;  /* 0x3ff000000a0b7812 */ /* 0x000fe200078efcff */
[----:B------:R-:W-:Y:S01]  /*09c0*/  IMAD.MOV.U32 R10, RZ, RZ, R8 ;  /* 0x000000ffff0a7224 */ /* 0x000fe200078e0008 */
[----:B------:R-:W-:-:S04]  /*09d0*/  LOP3.LUT R26, R7, 0x7ff00000, RZ, 0xc0, !PT ;  /* 0x7ff00000071a7812 */ /* 0x000fc800078ec0ff */
[----:B------:R-:W-:Y:S01]  /*09e0*/  ISETP.GE.U32.AND P1, PT, R26, R0, PT ;  /* 0x000000001a00720c */ /* 0x000fe20003f26070 */
[----:B------:R-:W-:-:S06]  /*09f0*/  @!P0 DMUL R10, R8, 8.98846567431157953865e+307 ;  /* 0x7fe00000080a8828 */ /* 0x000fcc0000000000 */
[----:B------:R-:W0:Y:S02]  /*0a00*/  MUFU.RCP64H R23, R11 ;  /* 0x0000000b00177308 */ /* 0x000e240000001800 */
[----:B0-----:R-:W-:-:S08]  /*0a10*/  DFMA R4, R22, -R10, 1 ;  /* 0x3ff000001604742b */ /* 0x001fd0000000080a */
[----:B------:R-:W-:-:S08]  /*0a20*/  DFMA R4, R4, R4, R4 ;  /* 0x000000040404722b */ /* 0x000fd00000000004 */
[----:B------:R-:W-:Y:S01]  /*0a30*/  DFMA R22, R22, R4, R22 ;  /* 0x000000041616722b */ /* 0x000fe20000000016 */
[----:B------:R-:W-:Y:S02]  /*0a40*/  IMAD.MOV.U32 R4, RZ, RZ, 0x1ca00000 ;  /* 0x1ca00000ff047424 */ /* 0x000fe400078e00ff */
[----:B------:R-:W-:-:S03]  /*0a50*/  IMAD.MOV.U32 R5, RZ, RZ, R26 ;  /* 0x000000ffff057224 */ /* 0x000fc600078e001a */
[----:B------:R-:W-:Y:S02]  /*0a60*/  SEL R19, R4, 0x63400000, !P1 ;  /* 0x6340000004137807 */ /* 0x000fe40004800000 */
[----:B------:R-:W-:Y:S01]  /*0a70*/  DFMA R20, R22, -R10, 1 ;  /* 0x3ff000001614742b */ /* 0x000fe2000000080a */
[----:B------:R-:W-:Y:S02]  /*0a80*/  FSETP.GEU.AND P1, PT, |R7|, 1.469367938527859385e-39, PT ;  /* 0x001000000700780b */ /* 0x000fe40003f2e200 */
[----:B------:R-:W-:-:S05]  /*0a90*/  LOP3.LUT R19, R19, 0x800fffff, R7, 0xf8, !PT ;  /* 0x800fffff13137812 */ /* 0x000fca00078ef807 */
[----:B------:R-:W-:-:S06]  /*0aa0*/  DFMA R20, R22, R20, R22 ;  /* 0x000000141614722b */ /* 0x000fcc0000000016 */
[----:B------:R-:W-:Y:S05]  /*0ab0*/  @P1 BRA `(.L_x_41) ;  /* 0x0000000000201947 */ /* 0x000fea0003800000 */
[----:B------:R-:W-:Y:S01]  /*0ac0*/  LOP3.LUT R5, R9, 0x7ff00000, RZ, 0xc0, !PT ;  /* 0x7ff0000009057812 */ /* 0x000fe200078ec0ff */
[----:B------:R-:W-:-:S03]  /*0ad0*/  IMAD.MOV.U32 R22, RZ, RZ, RZ ;  /* 0x000000ffff167224 */ /* 0x000fc600078e00ff */
[----:B------:R-:W-:-:S04]  /*0ae0*/  ISETP.GE.U32.AND P1, PT, R26, R5, PT ;  /* 0x000000051a00720c */ /* 0x000fc80003f26070 */
[----:B------:R-:W-:-:S04]  /*0af0*/  SEL R5, R4, 0x63400000, !P1 ;  /* 0x6340000004057807 */ /* 0x000fc80004800000 */
[----:B------:R-:W-:-:S04]  /*0b00*/  LOP3.LUT R5, R5, 0x80000000, R7, 0xf8, !PT ;  /* 0x8000000005057812 */ /* 0x000fc800078ef807 */
[----:B------:R-:W-:-:S06]  /*0b10*/  LOP3.LUT R23, R5, 0x100000, RZ, 0xfc, !PT ;  /* 0x0010000005177812 */ /* 0x000fcc00078efcff */
[----:B------:R-:W-:-:S10]  /*0b20*/  DFMA R18, R18, 2, -R22 ;  /* 0x400000001212782b */ /* 0x000fd40000000816 */
[----:B------:R-:W-:-:S07]  /*0b30*/  LOP3.LUT R5, R19, 0x7ff00000, RZ, 0xc0, !PT ;  /* 0x7ff0000013057812 */ /* 0x000fce00078ec0ff */
.L_x_41:
[----:B------:R-:W-:Y:S01]  /*0b40*/  @!P0 LOP3.LUT R0, R11, 0x7ff00000, RZ, 0xc0, !PT ;  /* 0x7ff000000b008812 */ /* 0x000fe200078ec0ff */
[----:B------:R-:W-:Y:S01]  /*0b50*/  VIADD R24, R5, 0xffffffff ;  /* 0xffffffff05187836 */ /* 0x000fe20000000000 */
[----:B------:R-:W-:-:S03]  /*0b60*/  DMUL R22, R20, R18 ;  /* 0x0000001214167228 */ /* 0x000fc60000000000 */
[----:B------:R-:W-:Y:S01]  /*0b70*/  VIADD R29, R0, 0xffffffff ;  /* 0xffffffff001d7836 */ /* 0x000fe20000000000 */
[----:B------:R-:W-:-:S04]  /*0b80*/  ISETP.GT.U32.AND P0, PT, R24, 0x7feffffe, PT ;  /* 0x7feffffe1800780c */ /* 0x000fc80003f04070 */
[----:B------:R-:W-:Y:S01]  /*0b90*/  ISETP.GT.U32.OR P0, PT, R29, 0x7feffffe, P0 ;  /* 0x7feffffe1d00780c */ /* 0x000fe20000704470 */
[----:B------:R-:W-:-:S08]  /*0ba0*/  DFMA R24, R22, -R10, R18 ;  /* 0x8000000a1618722b */ /* 0x000fd00000000012 */
[----:B------:R-:W-:-:S04]  /*0bb0*/  DFMA R24, R20, R24, R22 ;  /* 0x000000181418722b */ /* 0x000fc80000000016 */
[----:B------:R-:W-:Y:S07]  /*0bc0*/  @P0 BRA `(.L_x_42) ;  /* 0x00000000006c0947 */ /* 0x000fee0003800000 */
[----:B------:R-:W-:-:S04]  /*0bd0*/  LOP3.LUT R5, R9, 0x7ff00000, RZ, 0xc0, !PT ;  /* 0x7ff0000009057812 */ /* 0x000fc800078ec0ff */
[CC--:B------:R-:W-:Y:S02]  /*0be0*/  VIADDMNMX R0, R26.reuse, -R5.reuse, 0xb9600000, !PT ;  /* 0xb96000001a007446 */ /* 0x0c0fe40007800905 */
[----:B------:R-:W-:Y:S02]  /*0bf0*/  ISETP.GE.U32.AND P0, PT, R26, R5, PT ;  /* 0x000000051a00720c */ /* 0x000fe40003f06070 */
[----:B------:R-:W-:Y:S02]  /*0c00*/  VIMNMX R0, PT, PT, R0, 0x46a00000, PT ;  /* 0x46a0000000007848 */ /* 0x000fe40003fe0100 */
[----:B------:R-:W-:Y:S01]  /*0c10*/  SEL R5, R4, 0x63400000, !P0 ;  /* 0x6340000004057807 */ /* 0x000fe20004000000 */
[----:B------:R-:W-:-:S04]  /*0c20*/  IMAD.MOV.U32 R4, RZ, RZ, RZ ;  /* 0x000000ffff047224 */ /* 0x000fc800078e00ff */
[----:B------:R-:W-:-:S04]  /*0c30*/  IMAD.IADD R0, R0, 0x1, -R5 ;  /* 0x0000000100007824 */ /* 0x000fc800078e0a05 */
[----:B------:R-:W-:-:S06]  /*0c40*/  VIADD R5, R0, 0x7fe00000 ;  /* 0x7fe0000000057836 */ /* 0x000fcc0000000000 */
[----:B------:R-:W-:-:S10]  /*0c50*/  DMUL R20, R24, R4 ;  /* 0x0000000418147228 */ /* 0x000fd40000000000 */
[----:B------:R-:W-:-:S13]  /*0c60*/  FSETP.GTU.AND P0, PT, |R21|, 1.469367938527859385e-39, PT ;  /* 0x001000001500780b */ /* 0x000fda0003f0c200 */
[----:B------:R-:W-:Y:S05]  /*0c70*/  @P0 BRA `(.L_x_43) ;  /* 0x0000000000940947 */ /* 0x000fea0003800000 */
[----:B------:R-:W-:Y:S01]  /*0c80*/  DFMA R10, R24, -R10, R18 ;  /* 0x8000000a180a722b */ /* 0x000fe20000000012 */
[----:B------:R-:W-:-:S09]  /*0c90*/  IMAD.MOV.U32 R4, RZ, RZ, RZ ;  /* 0x000000ffff047224 */ /* 0x000fd200078e00ff */
[C---:B------:R-:W-:Y:S02]  /*0ca0*/  FSETP.NEU.AND P0, PT, R11.reuse, RZ, PT ;  /* 0x000000ff0b00720b */ /* 0x040fe40003f0d000 */
[----:B------:R-:W-:-:S04]  /*0cb0*/  LOP3.LUT R9, R11, 0x80000000, R9, 0x48, !PT ;  /* 0x800000000b097812 */ /* 0x000fc800078e4809 */
[----:B------:R-:W-:-:S07]  /*0cc0*/  LOP3.LUT R5, R9, R5, RZ, 0xfc, !PT ;  /* 0x0000000509057212 */ /* 0x000fce00078efcff */
[----:B------:R-:W-:Y:S05]  /*0cd0*/  @!P0 BRA `(.L_x_43) ;  /* 0x00000000007c8947 */ /* 0x000fea0003800000 */
[----:B------:R-:W-:Y:S01]  /*0ce0*/  IMAD.MOV R7, RZ, RZ, -R0 ;  /* 0x000000ffff077224 */ /* 0x000fe200078e0a00 */
[----:B------:R-:W-:Y:S01]  /*0cf0*/  DMUL.RP R4, R24, R4 ;  /* 0x0000000418047228 */ /* 0x000fe20000008000 */
[----:B------:R-:W-:-:S06]  /*0d00*/  IMAD.MOV.U32 R6, RZ, RZ, RZ ;  /* 0x000000ffff067224 */ /* 0x000fcc00078e00ff */
[----:B------:R-:W-:-:S03]  /*0d10*/  DFMA R6, R20, -R6, R24 ;  /* 0x800000061406722b */ /* 0x000fc60000000018 */
[----:B------:R-:W-:-:S03]  /*0d20*/  LOP3.LUT R9, R5, R9, RZ, 0x3c, !PT ;  /* 0x0000000905097212 */ /* 0x000fc600078e3cff */
[----:B------:R-:W-:-:S04]  /*0d30*/  IADD3 R6, PT, PT, -R0, -0x43300000, RZ ;  /* 0xbcd0000000067810 */ /* 0x000fc80007ffe1ff */
[----:B------:R-:W-:-:S04]  /*0d40*/  FSETP.NEU.AND P0, PT, |R7|, R6, PT ;  /* 0x000000060700720b */ /* 0x000fc80003f0d200 */
[----:B------:R-:W-:Y:S02]  /*0d50*/  FSEL R20, R4, R20, !P0 ;  /* 0x0000001404147208 */ /* 0x000fe40004000000 */
[----:B------:R-:W-:Y:S01]  /*0d60*/  FSEL R21, R9, R21, !P0 ;  /* 0x0000001509157208 */ /* 0x000fe20004000000 */
[----:B------:R-:W-:Y:S06]  /*0d70*/  BRA `(.L_x_43) ;  /* 0x0000000000547947 */ /* 0x000fec0003800000 */
.L_x_42:
[----:B------:R-:W-:-:S14]  /*0d80*/  DSETP.NAN.AND P0, PT, R6, R6, PT ;  /* 0x000000060600722a */ /* 0x000fdc0003f08000 */
[----:B------:R-:W-:Y:S05]  /*0d90*/  @P0 BRA `(.L_x_44) ;  /* 0x0000000000440947 */ /* 0x000fea0003800000 */
[----:B------:R-:W-:-:S14]  /*0da0*/  DSETP.NAN.AND P0, PT, R8, R8, PT ;  /* 0x000000080800722a */ /* 0x000fdc0003f08000 */
[----:B------:R-:W-:Y:S05]  /*0db0*/  @P0 BRA `(.L_x_45) ;  /* 0x0000000000300947 */ /* 0x000fea0003800000 */
[----:B------:R-:W-:Y:S01]  /*0dc0*/  ISETP.NE.AND P0, PT, R5, R0, PT ;  /* 0x000000000500720c */ /* 0x000fe20003f05270 */
[----:B------:R-:W-:Y:S02]  /*0dd0*/  IMAD.MOV.U32 R20, RZ, RZ, 0x0 ;  /* 0x00000000ff147424 */ /* 0x000fe400078e00ff */
[----:B------:R-:W-:-:S10]  /*0de0*/  IMAD.MOV.U32 R21, RZ, RZ, -0x80000 ;  /* 0xfff80000ff157424 */ /* 0x000fd400078e00ff */
        /* <DEDUP_REMOVED lines=9> */
.L_x_45:
[----:B------:R-:W-:Y:S01]  /*0e80*/  LOP3.LUT R21, R9, 0x80000, RZ, 0xfc, !PT ;  /* 0x0008000009157812 */ /* 0x000fe200078efcff */
[----:B------:R-:W-:Y:S01]  /*0e90*/  IMAD.MOV.U32 R20, RZ, RZ, R8 ;  /* 0x000000ffff147224 */ /* 0x000fe200078e0008 */
[----:B------:R-:W-:Y:S06]  /*0ea0*/  BRA `(.L_x_43) ;  /* 0x0000000000087947 */ /* 0x000fec0003800000 */
.L_x_44:
[----:B------:R-:W-:Y:S01]  /*0eb0*/  LOP3.LUT R21, R7, 0x80000, RZ, 0xfc, !PT ;  /* 0x0008000007157812 */ /* 0x000fe200078efcff */
[----:B------:R-:W-:-:S07]  /*0ec0*/  IMAD.MOV.U32 R20, RZ, RZ, R6 ;  /* 0x000000ffff147224 */ /* 0x000fce00078e0006 */
.L_x_43:
[----:B------:R-:W-:Y:S02]  /*0ed0*/  IMAD.MOV.U32 R29, RZ, RZ, 0x0 ;  /* 0x00000000ff1d7424 */ /* 0x000fe400078e00ff */
[----:B------:R-:W-:Y:S02]  /*0ee0*/  IMAD.MOV.U32 R4, RZ, RZ, R20 ;  /* 0x000000ffff047224 */ /* 0x000fe400078e0014 */
[----:B------:R-:W-:Y:S01]  /*0ef0*/  IMAD.MOV.U32 R5, RZ, RZ, R21 ;  /* 0x000000ffff057224 */ /* 0x000fe200078e0015 */
[----:B------:R-:W-:Y:S06]  /*0f00*/  RET.REL.NODEC R28 `(_ZN14implicit_fused21moments_n_nu_T_kernelIdEEvPKT_S3_iiS1_PS1_S4_S4_) ;  /* 0xfffffff01c3c7950 */ /* 0x000fec0003c3ffff */
.L_x_46:
        /* <DEDUP_REMOVED lines=15> */
.L_x_50:


//--------------------- .nv.shared._ZN14implicit_fused32build_system_from_moments_kernelIdEEvPKT_S3_S3_S3_S3_S3_S3_iiS1_S1_S1_S1_PS1_S4_S4_S4_ --------------------------
	.section	.nv.shared._ZN14implicit_fused32build_system_from_moments_kernelIdEEvPKT_S3_S3_S3_S3_S3_S3_iiS1_S1_S1_S1_PS1_S4_S4_S4_,"aw",@nobits
	.sectionflags	@""
	.align	16
	.zero		1024


//--------------------- .nv.shared.reserved.0     --------------------------
	.section	.nv.shared.reserved.0,"aw",@nobits
	.weak		__nv_reservedSMEM_offset_0_alias
	.size		__nv_reservedSMEM_offset_0_alias, 0, 64
	.other		__nv_reservedSMEM_offset_0_alias,@"STO_CUDA_RESERVED_SHARED STV_DEFAULT"
__nv_reservedSMEM_offset_0_alias:
	.zero		0
	.zero		64


//--------------------- .nv.shared._ZN14implicit_fused21moments_n_nu_T_kernelIdEEvPKT_S3_iiS1_PS1_S4_S4_ --------------------------
	.section	.nv.shared._ZN14implicit_fused21moments_n_nu_T_kernelIdEEvPKT_S3_iiS1_PS1_S4_S4_,"aw",@nobits
	.sectionflags	@""
	.align	16
	.zero		1024


//--------------------- .nv.constant0._ZN14implicit_fused32build_system_from_moments_kernelIdEEvPKT_S3_S3_S3_S3_S3_S3_iiS1_S1_S1_S1_PS1_S4_S4_S4_ --------------------------
	.section	.nv.constant0._ZN14implicit_fused32build_system_from_moments_kernelIdEEvPKT_S3_S3_S3_S3_S3_S3_iiS1_S1_S1_S1_PS1_S4_S4_S4_,"a",@progbits
	.sectionflags	@""
	.align	4
.nv.constant0._ZN14implicit_fused32build_system_from_moments_kernelIdEEvPKT_S3_S3_S3_S3_S3_S3_iiS1_S1_S1_S1_PS1_S4_S4_S4_:
	.zero		1024


//--------------------- .nv.constant0._ZN14implicit_fused21moments_n_nu_T_kernelIdEEvPKT_S3_iiS1_PS1_S4_S4_ --------------------------
	.section	.nv.constant0._ZN14implicit_fused21moments_n_nu_T_kernelIdEEvPKT_S3_iiS1_PS1_S4_S4_,"a",@progbits
	.sectionflags	@""
	.align	4
.nv.constant0._ZN14implicit_fused21moments_n_nu_T_kernelIdEEvPKT_S3_iiS1_PS1_S4_S4_:
	.zero		952


//--------------------- SYMBOLS --------------------------

	.type		.nv.reservedSmem.offset0,@object
	.size		.nv.reservedSmem.offset0,0x4
	.type		.nv.reservedSmem.cap,@object
	.size		.nv.reservedSmem.cap,0x4
